//
// Generated by NVIDIA NVVM Compiler
//
// Compiler Build ID: CL-36424714
// Cuda compilation tools, release 13.0, V13.0.88
// Based on NVVM 20.0.0
//

.version 9.0
.target sm_100
.address_size 64

	// .globl	_Z22matrix_transpose_naivePKfPfii

.visible .entry _Z22matrix_transpose_naivePKfPfii(
	.param .u64 .ptr .align 1 _Z22matrix_transpose_naivePKfPfii_param_0,
	.param .u64 .ptr .align 1 _Z22matrix_transpose_naivePKfPfii_param_1,
	.param .u32 _Z22matrix_transpose_naivePKfPfii_param_2,
	.param .u32 _Z22matrix_transpose_naivePKfPfii_param_3
)
{
	.reg .pred 	%p<4>;
	.reg .b32 	%r<13>;
	.reg .b32 	%f<2>;
	.reg .b64 	%rd<9>;

	ld.param.u64 	%rd1, [_Z22matrix_transpose_naivePKfPfii_param_0];
	ld.param.u64 	%rd2, [_Z22matrix_transpose_naivePKfPfii_param_1];
	ld.param.u32 	%r3, [_Z22matrix_transpose_naivePKfPfii_param_2];
	ld.param.u32 	%r4, [_Z22matrix_transpose_naivePKfPfii_param_3];
	mov.u32 	%r5, %ctaid.y;
	mov.u32 	%r6, %ntid.y;
	mov.u32 	%r7, %tid.y;
	mad.lo.s32 	%r1, %r5, %r6, %r7;
	mov.u32 	%r8, %ctaid.x;
	mov.u32 	%r9, %ntid.x;
	mov.u32 	%r10, %tid.x;
	mad.lo.s32 	%r2, %r8, %r9, %r10;
	setp.ge.s32 	%p1, %r1, %r3;
	setp.ge.s32 	%p2, %r2, %r4;
	or.pred  	%p3, %p1, %p2;
	@%p3 bra 	$L__BB0_2;
	cvta.to.global.u64 	%rd3, %rd1;
	cvta.to.global.u64 	%rd4, %rd2;
	mad.lo.s32 	%r11, %r4, %r1, %r2;
	mul.wide.s32 	%rd5, %r11, 4;
	add.s64 	%rd6, %rd3, %rd5;
	ld.global.f32 	%f1, [%rd6];
	mad.lo.s32 	%r12, %r3, %r2, %r1;
	mul.wide.s32 	%rd7, %r12, 4;
	add.s64 	%rd8, %rd4, %rd7;
	st.global.f32 	[%rd8], %f1;
$L__BB0_2:
	ret;

}
	// .globl	_Z17divide_sqrt_naivePKfPfiif
.visible .entry _Z17divide_sqrt_naivePKfPfiif(
	.param .u64 .ptr .align 1 _Z17divide_sqrt_naivePKfPfiif_param_0,
	.param .u64 .ptr .align 1 _Z17divide_sqrt_naivePKfPfiif_param_1,
	.param .u32 _Z17divide_sqrt_naivePKfPfiif_param_2,
	.param .u32 _Z17divide_sqrt_naivePKfPfiif_param_3,
	.param .f32 _Z17divide_sqrt_naivePKfPfiif_param_4
)
{
	.reg .pred 	%p<3>;
	.reg .b32 	%r<13>;
	.reg .b32 	%f<4>;
	.reg .b64 	%rd<8>;

	ld.param.u64 	%rd3, [_Z17divide_sqrt_naivePKfPfiif_param_0];
	ld.param.u64 	%rd4, [_Z17divide_sqrt_naivePKfPfiif_param_1];
	ld.param.u32 	%r7, [_Z17divide_sqrt_naivePKfPfiif_param_2];
	ld.param.u32 	%r8, [_Z17divide_sqrt_naivePKfPfiif_param_3];
	ld.param.f32 	%f1, [_Z17divide_sqrt_naivePKfPfiif_param_4];
	mov.u32 	%r9, %ctaid.x;
	mov.u32 	%r1, %ntid.x;
	mov.u32 	%r10, %tid.x;
	mad.lo.s32 	%r12, %r9, %r1, %r10;
	mul.lo.s32 	%r3, %r8, %r7;
	setp.ge.s32 	%p1, %r12, %r3;
	@%p1 bra 	$L__BB1_3;
	mov.u32 	%r11, %nctaid.x;
	mul.lo.s32 	%r4, %r1, %r11;
	cvta.to.global.u64 	%rd1, %rd3;
	cvta.to.global.u64 	%rd2, %rd4;
$L__BB1_2:
	mul.wide.s32 	%rd5, %r12, 4;
	add.s64 	%rd6, %rd1, %rd5;
	ld.global.f32 	%f2, [%rd6];
	mul.f32 	%f3, %f1, %f2;
	add.s64 	%rd7, %rd2, %rd5;
	st.global.f32 	[%rd7], %f3;
	add.s32 	%r12, %r12, %r4;
	setp.lt.s32 	%p2, %r12, %r3;
	@%p2 bra 	$L__BB1_2;
$L__BB1_3:
	ret;

}
	// .globl	_Z27matrix_multiplication_naivePKfS0_Pfiiii
.visible .entry _Z27matrix_multiplication_naivePKfS0_Pfiiii(
	.param .u64 .ptr .align 1 _Z27matrix_multiplication_naivePKfS0_Pfiiii_param_0,
	.param .u64 .ptr .align 1 _Z27matrix_multiplication_naivePKfS0_Pfiiii_param_1,
	.param .u64 .ptr .align 1 _Z27matrix_multiplication_naivePKfS0_Pfiiii_param_2,
	.param .u32 _Z27matrix_multiplication_naivePKfS0_Pfiiii_param_3,
	.param .u32 _Z27matrix_multiplication_naivePKfS0_Pfiiii_param_4,
	.param .u32 _Z27matrix_multiplication_naivePKfS0_Pfiiii_param_5,
	.param .u32 _Z27matrix_multiplication_naivePKfS0_Pfiiii_param_6
)
{
	.reg .pred 	%p<13>;
	.reg .b32 	%r<41>;
	.reg .b32 	%f<68>;
	.reg .b64 	%rd<53>;

	ld.param.u64 	%rd7, [_Z27matrix_multiplication_naivePKfS0_Pfiiii_param_0];
	ld.param.u64 	%rd8, [_Z27matrix_multiplication_naivePKfS0_Pfiiii_param_1];
	ld.param.u64 	%rd6, [_Z27matrix_multiplication_naivePKfS0_Pfiiii_param_2];
	ld.param.u32 	%r20, [_Z27matrix_multiplication_naivePKfS0_Pfiiii_param_3];
	ld.param.u32 	%r18, [_Z27matrix_multiplication_naivePKfS0_Pfiiii_param_4];
	ld.param.u32 	%r19, [_Z27matrix_multiplication_naivePKfS0_Pfiiii_param_5];
	cvta.to.global.u64 	%rd1, %rd8;
	cvta.to.global.u64 	%rd2, %rd7;
	mov.u32 	%r21, %ctaid.y;
	mov.u32 	%r22, %ntid.y;
	mov.u32 	%r23, %tid.y;
	mad.lo.s32 	%r1, %r21, %r22, %r23;
	mov.u32 	%r24, %ctaid.x;
	mov.u32 	%r25, %ntid.x;
	mov.u32 	%r26, %tid.x;
	mad.lo.s32 	%r2, %r24, %r25, %r26;
	setp.ge.s32 	%p1, %r1, %r20;
	setp.ge.s32 	%p2, %r2, %r18;
	or.pred  	%p3, %p1, %p2;
	@%p3 bra 	$L__BB2_14;
	setp.lt.s32 	%p4, %r18, 1;
	mov.f32 	%f67, 0f00000000;
	@%p4 bra 	$L__BB2_13;
	mul.lo.s32 	%r3, %r18, %r1;
	and.b32  	%r4, %r18, 7;
	setp.lt.u32 	%p5, %r18, 8;
	mov.f32 	%f67, 0f00000000;
	mov.b32 	%r39, 0;
	@%p5 bra 	$L__BB2_5;
	and.b32  	%r39, %r18, 2147483640;
	neg.s32 	%r37, %r39;
	shl.b32 	%r7, %r19, 3;
	mul.wide.u32 	%rd9, %r3, 4;
	add.s64 	%rd10, %rd9, %rd2;
	add.s64 	%rd52, %rd10, 16;
	mov.f32 	%f67, 0f00000000;
	mul.wide.s32 	%rd13, %r19, 4;
	mov.u32 	%r36, %r2;
$L__BB2_4:
	.pragma "nounroll";
	ld.global.f32 	%f17, [%rd52+-16];
	mul.wide.s32 	%rd11, %r36, 4;
	add.s64 	%rd12, %rd1, %rd11;
	ld.global.f32 	%f18, [%rd12];
	fma.rn.f32 	%f19, %f17, %f18, %f67;
	ld.global.f32 	%f20, [%rd52+-12];
	add.s64 	%rd14, %rd12, %rd13;
	ld.global.f32 	%f21, [%rd14];
	fma.rn.f32 	%f22, %f20, %f21, %f19;
	ld.global.f32 	%f23, [%rd52+-8];
	add.s64 	%rd15, %rd14, %rd13;
	ld.global.f32 	%f24, [%rd15];
	fma.rn.f32 	%f25, %f23, %f24, %f22;
	ld.global.f32 	%f26, [%rd52+-4];
	add.s64 	%rd16, %rd15, %rd13;
	ld.global.f32 	%f27, [%rd16];
	fma.rn.f32 	%f28, %f26, %f27, %f25;
	ld.global.f32 	%f29, [%rd52];
	add.s64 	%rd17, %rd16, %rd13;
	ld.global.f32 	%f30, [%rd17];
	fma.rn.f32 	%f31, %f29, %f30, %f28;
	ld.global.f32 	%f32, [%rd52+4];
	add.s64 	%rd18, %rd17, %rd13;
	ld.global.f32 	%f33, [%rd18];
	fma.rn.f32 	%f34, %f32, %f33, %f31;
	ld.global.f32 	%f35, [%rd52+8];
	add.s64 	%rd19, %rd18, %rd13;
	ld.global.f32 	%f36, [%rd19];
	fma.rn.f32 	%f37, %f35, %f36, %f34;
	ld.global.f32 	%f38, [%rd52+12];
	add.s64 	%rd20, %rd19, %rd13;
	ld.global.f32 	%f39, [%rd20];
	fma.rn.f32 	%f67, %f38, %f39, %f37;
	add.s32 	%r37, %r37, 8;
	add.s32 	%r36, %r36, %r7;
	add.s64 	%rd52, %rd52, 32;
	setp.ne.s32 	%p6, %r37, 0;
	@%p6 bra 	$L__BB2_4;
$L__BB2_5:
	setp.eq.s32 	%p7, %r4, 0;
	@%p7 bra 	$L__BB2_13;
	and.b32  	%r13, %r18, 3;
	setp.lt.u32 	%p8, %r4, 4;
	@%p8 bra 	$L__BB2_8;
	add.s32 	%r28, %r39, %r3;
	mul.wide.u32 	%rd21, %r28, 4;
	add.s64 	%rd22, %rd2, %rd21;
	ld.global.f32 	%f41, [%rd22];
	mad.lo.s32 	%r29, %r39, %r19, %r2;
	mul.wide.s32 	%rd23, %r29, 4;
	add.s64 	%rd24, %rd1, %rd23;
	ld.global.f32 	%f42, [%rd24];
	fma.rn.f32 	%f43, %f41, %f42, %f67;
	cvt.u64.u32 	%rd25, %r3;
	cvt.u64.u32 	%rd26, %r39;
	add.s64 	%rd27, %rd26, %rd25;
	shl.b64 	%rd28, %rd27, 2;
	add.s64 	%rd29, %rd2, %rd28;
	ld.global.f32 	%f44, [%rd29+4];
	mul.wide.s32 	%rd30, %r19, 4;
	add.s64 	%rd31, %rd24, %rd30;
	ld.global.f32 	%f45, [%rd31];
	fma.rn.f32 	%f46, %f44, %f45, %f43;
	ld.global.f32 	%f47, [%rd29+8];
	add.s64 	%rd32, %rd31, %rd30;
	ld.global.f32 	%f48, [%rd32];
	fma.rn.f32 	%f49, %f47, %f48, %f46;
	ld.global.f32 	%f50, [%rd29+12];
	add.s64 	%rd33, %rd32, %rd30;
	ld.global.f32 	%f51, [%rd33];
	fma.rn.f32 	%f67, %f50, %f51, %f49;
	add.s32 	%r39, %r39, 4;
$L__BB2_8:
	setp.eq.s32 	%p9, %r13, 0;
	@%p9 bra 	$L__BB2_13;
	setp.eq.s32 	%p10, %r13, 1;
	@%p10 bra 	$L__BB2_11;
	add.s32 	%r30, %r39, %r3;
	mul.wide.u32 	%rd34, %r30, 4;
	add.s64 	%rd35, %rd2, %rd34;
	ld.global.f32 	%f53, [%rd35];
	mad.lo.s32 	%r31, %r39, %r19, %r2;
	mul.wide.s32 	%rd36, %r31, 4;
	add.s64 	%rd37, %rd1, %rd36;
	ld.global.f32 	%f54, [%rd37];
	fma.rn.f32 	%f55, %f53, %f54, %f67;
	cvt.u64.u32 	%rd38, %r3;
	cvt.u64.u32 	%rd39, %r39;
	add.s64 	%rd40, %rd39, %rd38;
	shl.b64 	%rd41, %rd40, 2;
	add.s64 	%rd42, %rd2, %rd41;
	ld.global.f32 	%f56, [%rd42+4];
	mul.wide.s32 	%rd43, %r19, 4;
	add.s64 	%rd44, %rd37, %rd43;
	ld.global.f32 	%f57, [%rd44];
	fma.rn.f32 	%f67, %f56, %f57, %f55;
	add.s32 	%r39, %r39, 2;
$L__BB2_11:
	and.b32  	%r32, %r18, 1;
	setp.eq.b32 	%p11, %r32, 1;
	not.pred 	%p12, %p11;
	@%p12 bra 	$L__BB2_13;
	add.s32 	%r33, %r39, %r3;
	mul.wide.u32 	%rd45, %r33, 4;
	add.s64 	%rd46, %rd2, %rd45;
	ld.global.f32 	%f58, [%rd46];
	mad.lo.s32 	%r34, %r39, %r19, %r2;
	mul.wide.s32 	%rd47, %r34, 4;
	add.s64 	%rd48, %rd1, %rd47;
	ld.global.f32 	%f59, [%rd48];
	fma.rn.f32 	%f67, %f58, %f59, %f67;
$L__BB2_13:
	mad.lo.s32 	%r35, %r19, %r1, %r2;
	cvta.to.global.u64 	%rd49, %rd6;
	mul.wide.s32 	%rd50, %r35, 4;
	add.s64 	%rd51, %rd49, %rd50;
	st.global.f32 	[%rd51], %f67;
$L__BB2_14:
	ret;

}
	// .globl	_Z13softmax_naivePfiii
.visible .entry _Z13softmax_naivePfiii(
	.param .u64 .ptr .align 1 _Z13softmax_naivePfiii_param_0,
	.param .u32 _Z13softmax_naivePfiii_param_1,
	.param .u32 _Z13softmax_naivePfiii_param_2,
	.param .u32 _Z13softmax_naivePfiii_param_3
)
{
	.reg .pred 	%p<29>;
	.reg .b32 	%r<105>;
	.reg .b32 	%f<366>;
	.reg .b64 	%rd<75>;

	ld.param.u64 	%rd17, [_Z13softmax_naivePfiii_param_0];
	ld.param.u32 	%r47, [_Z13softmax_naivePfiii_param_1];
	ld.param.u32 	%r46, [_Z13softmax_naivePfiii_param_2];
	cvta.to.global.u64 	%rd1, %rd17;
	mov.u32 	%r1, %ctaid.x;
	setp.ge.s32 	%p1, %r1, %r47;
	@%p1 bra 	$L__BB3_39;
	setp.lt.s32 	%p2, %r46, 1;
	mov.f32 	%f356, 0fFF800000;
	@%p2 bra 	$L__BB3_14;
	mul.lo.s32 	%r2, %r46, %r1;
	and.b32  	%r3, %r46, 15;
	setp.lt.u32 	%p3, %r46, 16;
	mov.f32 	%f356, 0fFF800000;
	mov.b32 	%r91, 0;
	@%p3 bra 	$L__BB3_5;
	and.b32  	%r91, %r46, 2147483632;
	neg.s32 	%r95, %r91;
	mul.wide.u32 	%rd18, %r2, 4;
	add.s64 	%rd19, %rd18, %rd1;
	add.s64 	%rd71, %rd19, 32;
	mov.f32 	%f356, 0fFF800000;
$L__BB3_4:
	.pragma "nounroll";
	ld.global.f32 	%f30, [%rd71+-32];
	max.f32 	%f31, %f356, %f30;
	ld.global.f32 	%f32, [%rd71+-28];
	max.f32 	%f33, %f31, %f32;
	ld.global.f32 	%f34, [%rd71+-24];
	max.f32 	%f35, %f33, %f34;
	ld.global.f32 	%f36, [%rd71+-20];
	max.f32 	%f37, %f35, %f36;
	ld.global.f32 	%f38, [%rd71+-16];
	max.f32 	%f39, %f37, %f38;
	ld.global.f32 	%f40, [%rd71+-12];
	max.f32 	%f41, %f39, %f40;
	ld.global.f32 	%f42, [%rd71+-8];
	max.f32 	%f43, %f41, %f42;
	ld.global.f32 	%f44, [%rd71+-4];
	max.f32 	%f45, %f43, %f44;
	ld.global.f32 	%f46, [%rd71];
	max.f32 	%f47, %f45, %f46;
	ld.global.f32 	%f48, [%rd71+4];
	max.f32 	%f49, %f47, %f48;
	ld.global.f32 	%f50, [%rd71+8];
	max.f32 	%f51, %f49, %f50;
	ld.global.f32 	%f52, [%rd71+12];
	max.f32 	%f53, %f51, %f52;
	ld.global.f32 	%f54, [%rd71+16];
	max.f32 	%f55, %f53, %f54;
	ld.global.f32 	%f56, [%rd71+20];
	max.f32 	%f57, %f55, %f56;
	ld.global.f32 	%f58, [%rd71+24];
	max.f32 	%f59, %f57, %f58;
	ld.global.f32 	%f60, [%rd71+28];
	max.f32 	%f356, %f59, %f60;
	add.s32 	%r95, %r95, 16;
	add.s64 	%rd71, %rd71, 64;
	setp.eq.s32 	%p4, %r95, 0;
	@%p4 bra 	$L__BB3_5;
	bra.uni 	$L__BB3_4;
$L__BB3_5:
	setp.eq.s32 	%p5, %r3, 0;
	@%p5 bra 	$L__BB3_14;
	and.b32  	%r7, %r46, 7;
	setp.lt.u32 	%p6, %r3, 8;
	@%p6 bra 	$L__BB3_8;
	add.s32 	%r49, %r91, %r2;
	mul.wide.u32 	%rd20, %r49, 4;
	add.s64 	%rd21, %rd1, %rd20;
	ld.global.f32 	%f62, [%rd21];
	max.f32 	%f63, %f356, %f62;
	cvt.u64.u32 	%rd22, %r2;
	cvt.u64.u32 	%rd23, %r91;
	add.s64 	%rd24, %rd23, %rd22;
	shl.b64 	%rd25, %rd24, 2;
	add.s64 	%rd26, %rd1, %rd25;
	ld.global.f32 	%f64, [%rd26+4];
	max.f32 	%f65, %f63, %f64;
	ld.global.f32 	%f66, [%rd26+8];
	max.f32 	%f67, %f65, %f66;
	ld.global.f32 	%f68, [%rd26+12];
	max.f32 	%f69, %f67, %f68;
	ld.global.f32 	%f70, [%rd26+16];
	max.f32 	%f71, %f69, %f70;
	ld.global.f32 	%f72, [%rd26+20];
	max.f32 	%f73, %f71, %f72;
	ld.global.f32 	%f74, [%rd26+24];
	max.f32 	%f75, %f73, %f74;
	ld.global.f32 	%f76, [%rd26+28];
	max.f32 	%f356, %f75, %f76;
	add.s32 	%r91, %r91, 8;
$L__BB3_8:
	setp.eq.s32 	%p7, %r7, 0;
	@%p7 bra 	$L__BB3_14;
	and.b32  	%r10, %r46, 3;
	setp.lt.u32 	%p8, %r7, 4;
	@%p8 bra 	$L__BB3_11;
	add.s32 	%r50, %r91, %r2;
	mul.wide.u32 	%rd27, %r50, 4;
	add.s64 	%rd28, %rd1, %rd27;
	ld.global.f32 	%f78, [%rd28];
	max.f32 	%f79, %f356, %f78;
	cvt.u64.u32 	%rd29, %r2;
	cvt.u64.u32 	%rd30, %r91;
	add.s64 	%rd31, %rd30, %rd29;
	shl.b64 	%rd32, %rd31, 2;
	add.s64 	%rd33, %rd1, %rd32;
	ld.global.f32 	%f80, [%rd33+4];
	max.f32 	%f81, %f79, %f80;
	ld.global.f32 	%f82, [%rd33+8];
	max.f32 	%f83, %f81, %f82;
	ld.global.f32 	%f84, [%rd33+12];
	max.f32 	%f356, %f83, %f84;
	add.s32 	%r91, %r91, 4;
$L__BB3_11:
	setp.eq.s32 	%p9, %r10, 0;
	@%p9 bra 	$L__BB3_14;
	add.s32 	%r51, %r91, %r2;
	mul.wide.u32 	%rd34, %r51, 4;
	add.s64 	%rd70, %rd1, %rd34;
	neg.s32 	%r94, %r10;
$L__BB3_13:
	.pragma "nounroll";
	ld.global.f32 	%f85, [%rd70];
	max.f32 	%f356, %f356, %f85;
	add.s64 	%rd70, %rd70, 4;
	add.s32 	%r94, %r94, 1;
	setp.ne.s32 	%p10, %r94, 0;
	@%p10 bra 	$L__BB3_13;
$L__BB3_14:
	setp.lt.s32 	%p11, %r46, 1;
	mov.f32 	%f364, 0f00000000;
	@%p11 bra 	$L__BB3_26;
	mul.lo.s32 	%r16, %r46, %r1;
	and.b32  	%r17, %r46, 7;
	setp.lt.u32 	%p12, %r46, 8;
	mov.f32 	%f364, 0f00000000;
	mov.b32 	%r96, 0;
	@%p12 bra 	$L__BB3_18;
	and.b32  	%r96, %r46, 2147483640;
	neg.s32 	%r99, %r96;
	mul.wide.u32 	%rd35, %r16, 4;
	add.s64 	%rd36, %rd35, %rd1;
	add.s64 	%rd72, %rd36, 16;
	mov.f32 	%f364, 0f00000000;
$L__BB3_17:
	.pragma "nounroll";
	ld.global.f32 	%f90, [%rd72+-16];
	sub.f32 	%f91, %f90, %f356;
	fma.rn.f32 	%f92, %f91, 0f3BBB989D, 0f3F000000;
	cvt.sat.f32.f32 	%f93, %f92;
	mov.f32 	%f94, 0f4B400001;
	mov.f32 	%f95, 0f437C0000;
	fma.rm.f32 	%f96, %f93, %f95, %f94;
	add.f32 	%f97, %f96, 0fCB40007F;
	neg.f32 	%f98, %f97;
	fma.rn.f32 	%f99, %f91, 0f3FB8AA3B, %f98;
	fma.rn.f32 	%f100, %f91, 0f32A57060, %f99;
	mov.b32 	%r53, %f96;
	shl.b32 	%r54, %r53, 23;
	mov.b32 	%f101, %r54;
	ex2.approx.ftz.f32 	%f102, %f100;
	mul.f32 	%f103, %f102, %f101;
	st.global.f32 	[%rd72+-16], %f103;
	add.f32 	%f104, %f364, %f103;
	ld.global.f32 	%f105, [%rd72+-12];
	sub.f32 	%f106, %f105, %f356;
	fma.rn.f32 	%f107, %f106, 0f3BBB989D, 0f3F000000;
	cvt.sat.f32.f32 	%f108, %f107;
	fma.rm.f32 	%f109, %f108, %f95, %f94;
	add.f32 	%f110, %f109, 0fCB40007F;
	neg.f32 	%f111, %f110;
	fma.rn.f32 	%f112, %f106, 0f3FB8AA3B, %f111;
	fma.rn.f32 	%f113, %f106, 0f32A57060, %f112;
	mov.b32 	%r55, %f109;
	shl.b32 	%r56, %r55, 23;
	mov.b32 	%f114, %r56;
	ex2.approx.ftz.f32 	%f115, %f113;
	mul.f32 	%f116, %f115, %f114;
	st.global.f32 	[%rd72+-12], %f116;
	add.f32 	%f117, %f104, %f116;
	ld.global.f32 	%f118, [%rd72+-8];
	sub.f32 	%f119, %f118, %f356;
	fma.rn.f32 	%f120, %f119, 0f3BBB989D, 0f3F000000;
	cvt.sat.f32.f32 	%f121, %f120;
	fma.rm.f32 	%f122, %f121, %f95, %f94;
	add.f32 	%f123, %f122, 0fCB40007F;
	neg.f32 	%f124, %f123;
	fma.rn.f32 	%f125, %f119, 0f3FB8AA3B, %f124;
	fma.rn.f32 	%f126, %f119, 0f32A57060, %f125;
	mov.b32 	%r57, %f122;
	shl.b32 	%r58, %r57, 23;
	mov.b32 	%f127, %r58;
	ex2.approx.ftz.f32 	%f128, %f126;
	mul.f32 	%f129, %f128, %f127;
	st.global.f32 	[%rd72+-8], %f129;
	add.f32 	%f130, %f117, %f129;
	ld.global.f32 	%f131, [%rd72+-4];
	sub.f32 	%f132, %f131, %f356;
	fma.rn.f32 	%f133, %f132, 0f3BBB989D, 0f3F000000;
	cvt.sat.f32.f32 	%f134, %f133;
	fma.rm.f32 	%f135, %f134, %f95, %f94;
	add.f32 	%f136, %f135, 0fCB40007F;
	neg.f32 	%f137, %f136;
	fma.rn.f32 	%f138, %f132, 0f3FB8AA3B, %f137;
	fma.rn.f32 	%f139, %f132, 0f32A57060, %f138;
	mov.b32 	%r59, %f135;
	shl.b32 	%r60, %r59, 23;
	mov.b32 	%f140, %r60;
	ex2.approx.ftz.f32 	%f141, %f139;
	mul.f32 	%f142, %f141, %f140;
	st.global.f32 	[%rd72+-4], %f142;
	add.f32 	%f143, %f130, %f142;
	ld.global.f32 	%f144, [%rd72];
	sub.f32 	%f145, %f144, %f356;
	fma.rn.f32 	%f146, %f145, 0f3BBB989D, 0f3F000000;
	cvt.sat.f32.f32 	%f147, %f146;
	fma.rm.f32 	%f148, %f147, %f95, %f94;
	add.f32 	%f149, %f148, 0fCB40007F;
	neg.f32 	%f150, %f149;
	fma.rn.f32 	%f151, %f145, 0f3FB8AA3B, %f150;
	fma.rn.f32 	%f152, %f145, 0f32A57060, %f151;
	mov.b32 	%r61, %f148;
	shl.b32 	%r62, %r61, 23;
	mov.b32 	%f153, %r62;
	ex2.approx.ftz.f32 	%f154, %f152;
	mul.f32 	%f155, %f154, %f153;
	st.global.f32 	[%rd72], %f155;
	add.f32 	%f156, %f143, %f155;
	ld.global.f32 	%f157, [%rd72+4];
	sub.f32 	%f158, %f157, %f356;
	fma.rn.f32 	%f159, %f158, 0f3BBB989D, 0f3F000000;
	cvt.sat.f32.f32 	%f160, %f159;
	fma.rm.f32 	%f161, %f160, %f95, %f94;
	add.f32 	%f162, %f161, 0fCB40007F;
	neg.f32 	%f163, %f162;
	fma.rn.f32 	%f164, %f158, 0f3FB8AA3B, %f163;
	fma.rn.f32 	%f165, %f158, 0f32A57060, %f164;
	mov.b32 	%r63, %f161;
	shl.b32 	%r64, %r63, 23;
	mov.b32 	%f166, %r64;
	ex2.approx.ftz.f32 	%f167, %f165;
	mul.f32 	%f168, %f167, %f166;
	st.global.f32 	[%rd72+4], %f168;
	add.f32 	%f169, %f156, %f168;
	ld.global.f32 	%f170, [%rd72+8];
	sub.f32 	%f171, %f170, %f356;
	fma.rn.f32 	%f172, %f171, 0f3BBB989D, 0f3F000000;
	cvt.sat.f32.f32 	%f173, %f172;
	fma.rm.f32 	%f174, %f173, %f95, %f94;
	add.f32 	%f175, %f174, 0fCB40007F;
	neg.f32 	%f176, %f175;
	fma.rn.f32 	%f177, %f171, 0f3FB8AA3B, %f176;
	fma.rn.f32 	%f178, %f171, 0f32A57060, %f177;
	mov.b32 	%r65, %f174;
	shl.b32 	%r66, %r65, 23;
	mov.b32 	%f179, %r66;
	ex2.approx.ftz.f32 	%f180, %f178;
	mul.f32 	%f181, %f180, %f179;
	st.global.f32 	[%rd72+8], %f181;
	add.f32 	%f182, %f169, %f181;
	ld.global.f32 	%f183, [%rd72+12];
	sub.f32 	%f184, %f183, %f356;
	fma.rn.f32 	%f185, %f184, 0f3BBB989D, 0f3F000000;
	cvt.sat.f32.f32 	%f186, %f185;
	fma.rm.f32 	%f187, %f186, %f95, %f94;
	add.f32 	%f188, %f187, 0fCB40007F;
	neg.f32 	%f189, %f188;
	fma.rn.f32 	%f190, %f184, 0f3FB8AA3B, %f189;
	fma.rn.f32 	%f191, %f184, 0f32A57060, %f190;
	mov.b32 	%r67, %f187;
	shl.b32 	%r68, %r67, 23;
	mov.b32 	%f192, %r68;
	ex2.approx.ftz.f32 	%f193, %f191;
	mul.f32 	%f194, %f193, %f192;
	st.global.f32 	[%rd72+12], %f194;
	add.f32 	%f364, %f182, %f194;
	add.s32 	%r99, %r99, 8;
	add.s64 	%rd72, %rd72, 32;
	setp.eq.s32 	%p13, %r99, 0;
	@%p13 bra 	$L__BB3_18;
	bra.uni 	$L__BB3_17;
$L__BB3_18:
	setp.eq.s32 	%p14, %r17, 0;
	@%p14 bra 	$L__BB3_26;
	and.b32  	%r23, %r46, 3;
	setp.lt.u32 	%p15, %r17, 4;
	@%p15 bra 	$L__BB3_21;
	add.s32 	%r69, %r96, %r16;
	mul.wide.u32 	%rd37, %r69, 4;
	add.s64 	%rd38, %rd1, %rd37;
	ld.global.f32 	%f196, [%rd38];
	sub.f32 	%f197, %f196, %f356;
	fma.rn.f32 	%f198, %f197, 0f3BBB989D, 0f3F000000;
	cvt.sat.f32.f32 	%f199, %f198;
	mov.f32 	%f200, 0f4B400001;
	mov.f32 	%f201, 0f437C0000;
	fma.rm.f32 	%f202, %f199, %f201, %f200;
	add.f32 	%f203, %f202, 0fCB40007F;
	neg.f32 	%f204, %f203;
	fma.rn.f32 	%f205, %f197, 0f3FB8AA3B, %f204;
	fma.rn.f32 	%f206, %f197, 0f32A57060, %f205;
	mov.b32 	%r70, %f202;
	shl.b32 	%r71, %r70, 23;
	mov.b32 	%f207, %r71;
	ex2.approx.ftz.f32 	%f208, %f206;
	mul.f32 	%f209, %f208, %f207;
	st.global.f32 	[%rd38], %f209;
	add.f32 	%f210, %f364, %f209;
	cvt.u64.u32 	%rd39, %r16;
	cvt.u64.u32 	%rd40, %r96;
	add.s64 	%rd41, %rd40, %rd39;
	shl.b64 	%rd42, %rd41, 2;
	add.s64 	%rd43, %rd1, %rd42;
	ld.global.f32 	%f211, [%rd43+4];
	sub.f32 	%f212, %f211, %f356;
	fma.rn.f32 	%f213, %f212, 0f3BBB989D, 0f3F000000;
	cvt.sat.f32.f32 	%f214, %f213;
	fma.rm.f32 	%f215, %f214, %f201, %f200;
	add.f32 	%f216, %f215, 0fCB40007F;
	neg.f32 	%f217, %f216;
	fma.rn.f32 	%f218, %f212, 0f3FB8AA3B, %f217;
	fma.rn.f32 	%f219, %f212, 0f32A57060, %f218;
	mov.b32 	%r72, %f215;
	shl.b32 	%r73, %r72, 23;
	mov.b32 	%f220, %r73;
	ex2.approx.ftz.f32 	%f221, %f219;
	mul.f32 	%f222, %f221, %f220;
	st.global.f32 	[%rd43+4], %f222;
	add.f32 	%f223, %f210, %f222;
	ld.global.f32 	%f224, [%rd43+8];
	sub.f32 	%f225, %f224, %f356;
	fma.rn.f32 	%f226, %f225, 0f3BBB989D, 0f3F000000;
	cvt.sat.f32.f32 	%f227, %f226;
	fma.rm.f32 	%f228, %f227, %f201, %f200;
	add.f32 	%f229, %f228, 0fCB40007F;
	neg.f32 	%f230, %f229;
	fma.rn.f32 	%f231, %f225, 0f3FB8AA3B, %f230;
	fma.rn.f32 	%f232, %f225, 0f32A57060, %f231;
	mov.b32 	%r74, %f228;
	shl.b32 	%r75, %r74, 23;
	mov.b32 	%f233, %r75;
	ex2.approx.ftz.f32 	%f234, %f232;
	mul.f32 	%f235, %f234, %f233;
	st.global.f32 	[%rd43+8], %f235;
	add.f32 	%f236, %f223, %f235;
	ld.global.f32 	%f237, [%rd43+12];
	sub.f32 	%f238, %f237, %f356;
	fma.rn.f32 	%f239, %f238, 0f3BBB989D, 0f3F000000;
	cvt.sat.f32.f32 	%f240, %f239;
	fma.rm.f32 	%f241, %f240, %f201, %f200;
	add.f32 	%f242, %f241, 0fCB40007F;
	neg.f32 	%f243, %f242;
	fma.rn.f32 	%f244, %f238, 0f3FB8AA3B, %f243;
	fma.rn.f32 	%f245, %f238, 0f32A57060, %f244;
	mov.b32 	%r76, %f241;
	shl.b32 	%r77, %r76, 23;
	mov.b32 	%f246, %r77;
	ex2.approx.ftz.f32 	%f247, %f245;
	mul.f32 	%f248, %f247, %f246;
	st.global.f32 	[%rd43+12], %f248;
	add.f32 	%f364, %f236, %f248;
	add.s32 	%r96, %r96, 4;
$L__BB3_21:
	setp.eq.s32 	%p16, %r23, 0;
	@%p16 bra 	$L__BB3_26;
	setp.eq.s32 	%p17, %r23, 1;
	@%p17 bra 	$L__BB3_24;
	add.s32 	%r78, %r96, %r16;
	mul.wide.u32 	%rd44, %r78, 4;
	add.s64 	%rd45, %rd1, %rd44;
	ld.global.f32 	%f250, [%rd45];
	sub.f32 	%f251, %f250, %f356;
	fma.rn.f32 	%f252, %f251, 0f3BBB989D, 0f3F000000;
	cvt.sat.f32.f32 	%f253, %f252;
	mov.f32 	%f254, 0f4B400001;
	mov.f32 	%f255, 0f437C0000;
	fma.rm.f32 	%f256, %f253, %f255, %f254;
	add.f32 	%f257, %f256, 0fCB40007F;
	neg.f32 	%f258, %f257;
	fma.rn.f32 	%f259, %f251, 0f3FB8AA3B, %f258;
	fma.rn.f32 	%f260, %f251, 0f32A57060, %f259;
	mov.b32 	%r79, %f256;
	shl.b32 	%r80, %r79, 23;
	mov.b32 	%f261, %r80;
	ex2.approx.ftz.f32 	%f262, %f260;
	mul.f32 	%f263, %f262, %f261;
	st.global.f32 	[%rd45], %f263;
	add.f32 	%f264, %f364, %f263;
	cvt.u64.u32 	%rd46, %r16;
	cvt.u64.u32 	%rd47, %r96;
	add.s64 	%rd48, %rd47, %rd46;
	shl.b64 	%rd49, %rd48, 2;
	add.s64 	%rd50, %rd1, %rd49;
	ld.global.f32 	%f265, [%rd50+4];
	sub.f32 	%f266, %f265, %f356;
	fma.rn.f32 	%f267, %f266, 0f3BBB989D, 0f3F000000;
	cvt.sat.f32.f32 	%f268, %f267;
	fma.rm.f32 	%f269, %f268, %f255, %f254;
	add.f32 	%f270, %f269, 0fCB40007F;
	neg.f32 	%f271, %f270;
	fma.rn.f32 	%f272, %f266, 0f3FB8AA3B, %f271;
	fma.rn.f32 	%f273, %f266, 0f32A57060, %f272;
	mov.b32 	%r81, %f269;
	shl.b32 	%r82, %r81, 23;
	mov.b32 	%f274, %r82;
	ex2.approx.ftz.f32 	%f275, %f273;
	mul.f32 	%f276, %f275, %f274;
	st.global.f32 	[%rd50+4], %f276;
	add.f32 	%f364, %f264, %f276;
	add.s32 	%r96, %r96, 2;
$L__BB3_24:
	and.b32  	%r83, %r46, 1;
	setp.eq.b32 	%p18, %r83, 1;
	not.pred 	%p19, %p18;
	@%p19 bra 	$L__BB3_26;
	add.s32 	%r84, %r96, %r16;
	mul.wide.u32 	%rd51, %r84, 4;
	add.s64 	%rd52, %rd1, %rd51;
	ld.global.f32 	%f277, [%rd52];
	sub.f32 	%f278, %f277, %f356;
	fma.rn.f32 	%f279, %f278, 0f3BBB989D, 0f3F000000;
	cvt.sat.f32.f32 	%f280, %f279;
	mov.f32 	%f281, 0f4B400001;
	mov.f32 	%f282, 0f437C0000;
	fma.rm.f32 	%f283, %f280, %f282, %f281;
	add.f32 	%f284, %f283, 0fCB40007F;
	neg.f32 	%f285, %f284;
	fma.rn.f32 	%f286, %f278, 0f3FB8AA3B, %f285;
	fma.rn.f32 	%f287, %f278, 0f32A57060, %f286;
	mov.b32 	%r85, %f283;
	shl.b32 	%r86, %r85, 23;
	mov.b32 	%f288, %r86;
	ex2.approx.ftz.f32 	%f289, %f287;
	mul.f32 	%f290, %f289, %f288;
	st.global.f32 	[%rd52], %f290;
	add.f32 	%f364, %f364, %f290;
$L__BB3_26:
	setp.lt.s32 	%p20, %r46, 1;
	@%p20 bra 	$L__BB3_39;
	mul.lo.s32 	%r28, %r46, %r1;
	and.b32  	%r29, %r46, 15;
	setp.lt.u32 	%p21, %r46, 16;
	mov.b32 	%r101, 0;
	@%p21 bra 	$L__BB3_30;
	and.b32  	%r101, %r46, 2147483632;
	neg.s32 	%r100, %r101;
	mul.wide.u32 	%rd53, %r28, 4;
	add.s64 	%rd54, %rd53, %rd1;
	add.s64 	%rd73, %rd54, 32;
$L__BB3_29:
	.pragma "nounroll";
	ld.global.f32 	%f291, [%rd73+-32];
	div.rn.f32 	%f292, %f291, %f364;
	st.global.f32 	[%rd73+-32], %f292;
	ld.global.f32 	%f293, [%rd73+-28];
	div.rn.f32 	%f294, %f293, %f364;
	st.global.f32 	[%rd73+-28], %f294;
	ld.global.f32 	%f295, [%rd73+-24];
	div.rn.f32 	%f296, %f295, %f364;
	st.global.f32 	[%rd73+-24], %f296;
	ld.global.f32 	%f297, [%rd73+-20];
	div.rn.f32 	%f298, %f297, %f364;
	st.global.f32 	[%rd73+-20], %f298;
	ld.global.f32 	%f299, [%rd73+-16];
	div.rn.f32 	%f300, %f299, %f364;
	st.global.f32 	[%rd73+-16], %f300;
	ld.global.f32 	%f301, [%rd73+-12];
	div.rn.f32 	%f302, %f301, %f364;
	st.global.f32 	[%rd73+-12], %f302;
	ld.global.f32 	%f303, [%rd73+-8];
	div.rn.f32 	%f304, %f303, %f364;
	st.global.f32 	[%rd73+-8], %f304;
	ld.global.f32 	%f305, [%rd73+-4];
	div.rn.f32 	%f306, %f305, %f364;
	st.global.f32 	[%rd73+-4], %f306;
	ld.global.f32 	%f307, [%rd73];
	div.rn.f32 	%f308, %f307, %f364;
	st.global.f32 	[%rd73], %f308;
	ld.global.f32 	%f309, [%rd73+4];
	div.rn.f32 	%f310, %f309, %f364;
	st.global.f32 	[%rd73+4], %f310;
	ld.global.f32 	%f311, [%rd73+8];
	div.rn.f32 	%f312, %f311, %f364;
	st.global.f32 	[%rd73+8], %f312;
	ld.global.f32 	%f313, [%rd73+12];
	div.rn.f32 	%f314, %f313, %f364;
	st.global.f32 	[%rd73+12], %f314;
	ld.global.f32 	%f315, [%rd73+16];
	div.rn.f32 	%f316, %f315, %f364;
	st.global.f32 	[%rd73+16], %f316;
	ld.global.f32 	%f317, [%rd73+20];
	div.rn.f32 	%f318, %f317, %f364;
	st.global.f32 	[%rd73+20], %f318;
	ld.global.f32 	%f319, [%rd73+24];
	div.rn.f32 	%f320, %f319, %f364;
	st.global.f32 	[%rd73+24], %f320;
	ld.global.f32 	%f321, [%rd73+28];
	div.rn.f32 	%f322, %f321, %f364;
	st.global.f32 	[%rd73+28], %f322;
	add.s32 	%r100, %r100, 16;
	add.s64 	%rd73, %rd73, 64;
	setp.ne.s32 	%p22, %r100, 0;
	@%p22 bra 	$L__BB3_29;
$L__BB3_30:
	setp.eq.s32 	%p23, %r29, 0;
	@%p23 bra 	$L__BB3_39;
	and.b32  	%r37, %r46, 7;
	setp.lt.u32 	%p24, %r29, 8;
	@%p24 bra 	$L__BB3_33;
	add.s32 	%r88, %r101, %r28;
	mul.wide.u32 	%rd55, %r88, 4;
	add.s64 	%rd56, %rd1, %rd55;
	ld.global.f32 	%f323, [%rd56];
	div.rn.f32 	%f324, %f323, %f364;
	st.global.f32 	[%rd56], %f324;
	cvt.u64.u32 	%rd57, %r28;
	cvt.u64.u32 	%rd58, %r101;
	add.s64 	%rd59, %rd58, %rd57;
	shl.b64 	%rd60, %rd59, 2;
	add.s64 	%rd61, %rd1, %rd60;
	ld.global.f32 	%f325, [%rd61+4];
	div.rn.f32 	%f326, %f325, %f364;
	st.global.f32 	[%rd61+4], %f326;
	ld.global.f32 	%f327, [%rd61+8];
	div.rn.f32 	%f328, %f327, %f364;
	st.global.f32 	[%rd61+8], %f328;
	ld.global.f32 	%f329, [%rd61+12];
	div.rn.f32 	%f330, %f329, %f364;
	st.global.f32 	[%rd61+12], %f330;
	ld.global.f32 	%f331, [%rd61+16];
	div.rn.f32 	%f332, %f331, %f364;
	st.global.f32 	[%rd61+16], %f332;
	ld.global.f32 	%f333, [%rd61+20];
	div.rn.f32 	%f334, %f333, %f364;
	st.global.f32 	[%rd61+20], %f334;
	ld.global.f32 	%f335, [%rd61+24];
	div.rn.f32 	%f336, %f335, %f364;
	st.global.f32 	[%rd61+24], %f336;
	ld.global.f32 	%f337, [%rd61+28];
	div.rn.f32 	%f338, %f337, %f364;
	st.global.f32 	[%rd61+28], %f338;
	add.s32 	%r101, %r101, 8;
$L__BB3_33:
	setp.eq.s32 	%p25, %r37, 0;
	@%p25 bra 	$L__BB3_39;
	and.b32  	%r40, %r46, 3;
	setp.lt.u32 	%p26, %r37, 4;
	@%p26 bra 	$L__BB3_36;
	add.s32 	%r89, %r101, %r28;
	mul.wide.u32 	%rd62, %r89, 4;
	add.s64 	%rd63, %rd1, %rd62;
	ld.global.f32 	%f339, [%rd63];
	div.rn.f32 	%f340, %f339, %f364;
	st.global.f32 	[%rd63], %f340;
	cvt.u64.u32 	%rd64, %r28;
	cvt.u64.u32 	%rd65, %r101;
	add.s64 	%rd66, %rd65, %rd64;
	shl.b64 	%rd67, %rd66, 2;
	add.s64 	%rd68, %rd1, %rd67;
	ld.global.f32 	%f341, [%rd68+4];
	div.rn.f32 	%f342, %f341, %f364;
	st.global.f32 	[%rd68+4], %f342;
	ld.global.f32 	%f343, [%rd68+8];
	div.rn.f32 	%f344, %f343, %f364;
	st.global.f32 	[%rd68+8], %f344;
	ld.global.f32 	%f345, [%rd68+12];
	div.rn.f32 	%f346, %f345, %f364;
	st.global.f32 	[%rd68+12], %f346;
	add.s32 	%r101, %r101, 4;
$L__BB3_36:
	setp.eq.s32 	%p27, %r40, 0;
	@%p27 bra 	$L__BB3_39;
	add.s32 	%r90, %r101, %r28;
	mul.wide.u32 	%rd69, %r90, 4;
	add.s64 	%rd74, %rd1, %rd69;
	neg.s32 	%r104, %r40;
$L__BB3_38:
	.pragma "nounroll";
	ld.global.f32 	%f347, [%rd74];
	div.rn.f32 	%f348, %f347, %f364;
	st.global.f32 	[%rd74], %f348;
	add.s64 	%rd74, %rd74, 4;
	add.s32 	%r104, %r104, 1;
	setp.ne.s32 	%p28, %r104, 0;
	@%p28 bra 	$L__BB3_38;
$L__BB3_39:
	ret;

}


// ===== COMPILED SASS (sm_100) =====

	.target	sm_100

	.elftype	@"ET_EXEC"


//--------------------- .note.nv.tkinfo           --------------------------
	.section	.note.nv.tkinfo,"",@"SHT_NOTE"
	.sectionflags	@"SHF_NOTE_NV_TKINFO"
	.tkinfo
        /*0018*/ 	.word	0x00000002
        /*0030*/ 	.string	""
        /*0030*/ 	.string	"ptxas"
        /*0030*/ 	.string	"Cuda compilation tools, release 13.0, V13.0.88"
        /*0030*/ 	.string	"Build cuda_13.0.r13.0/compiler.36424714_0"
        /*0030*/ 	.string	"-arch sm_100 -m 64 "



//--------------------- .note.nv.cuinfo           --------------------------
	.section	.note.nv.cuinfo,"",@"SHT_NOTE"
	.sectionflags	@"SHF_NOTE_NV_CUINFO"
        /*0018*/ 	.short	0x0002
        /*001a*/ 	.short	0x0064
        /*001c*/ 	.short	0x0082
	.zero		2


//--------------------- .nv.info                  --------------------------
	.section	.nv.info,"",@"SHT_CUDA_INFO"
	.align	4


	//----- nvinfo : EIATTR_REGCOUNT
	.align		4
        /*0000*/ 	.byte	0x04, 0x2f
        /*0002*/ 	.short	(.L_1 - .L_0)
	.align		4
.L_0:
        /*0004*/ 	.word	index@(_Z22matrix_transpose_naivePKfPfii)
        /*0008*/ 	.word	0x0000000a


	//----- nvinfo : EIATTR_FRAME_SIZE
	.align		4
.L_1:
        /*000c*/ 	.byte	0x04, 0x11
        /*000e*/ 	.short	(.L_3 - .L_2)
	.align		4
.L_2:
        /*0010*/ 	.word	index@(_Z22matrix_transpose_naivePKfPfii)
        /*0014*/ 	.word	0x00000000


	//----- nvinfo : EIATTR_REGCOUNT
	.align		4
.L_3:
        /*0018*/ 	.byte	0x04, 0x2f
        /*001a*/ 	.short	(.L_5 - .L_4)
	.align		4
.L_4:
        /*001c*/ 	.word	index@(_Z17divide_sqrt_naivePKfPfiif)
        /*0020*/ 	.word	0x00000010


	//----- nvinfo : EIATTR_FRAME_SIZE
	.align		4
.L_5:
        /*0024*/ 	.byte	0x04, 0x11
        /*0026*/ 	.short	(.L_7 - .L_6)
	.align		4
.L_6:
        /*0028*/ 	.word	index@(_Z17divide_sqrt_naivePKfPfiif)
        /*002c*/ 	.word	0x00000000


	//----- nvinfo : EIATTR_REGCOUNT
	.align		4
.L_7:
        /*0030*/ 	.byte	0x04, 0x2f
        /*0032*/ 	.short	(.L_9 - .L_8)
	.align		4
.L_8:
        /*0034*/ 	.word	index@(_Z27matrix_multiplication_naivePKfS0_Pfiiii)
        /*0038*/ 	.word	0x00000020


	//----- nvinfo : EIATTR_FRAME_SIZE
	.align		4
.L_9:
        /*003c*/ 	.byte	0x04, 0x11
        /*003e*/ 	.short	(.L_11 - .L_10)
	.align		4
.L_10:
        /*0040*/ 	.word	index@(_Z27matrix_multiplication_naivePKfS0_Pfiiii)
        /*0044*/ 	.word	0x00000000


	//----- nvinfo : EIATTR_REGCOUNT
	.align		4
.L_11:
        /*0048*/ 	.byte	0x04, 0x2f
        /*004a*/ 	.short	(.L_13 - .L_12)
	.align		4
.L_12:
        /*004c*/ 	.word	index@(_Z13softmax_naivePfiii)
        /*0050*/ 	.word	0x0000001f


	//----- nvinfo : EIATTR_FRAME_SIZE
	.align		4
.L_13:
        /*0054*/ 	.byte	0x04, 0x11
        /*0056*/ 	.short	(.L_15 - .L_14)
	.align		4
.L_14:
        /*0058*/ 	.word	index@($__internal_0_$__cuda_sm3x_div_rn_noftz_f32_slowpath)
        /*005c*/ 	.word	0x00000000


	//----- nvinfo : EIATTR_FRAME_SIZE
	.align		4
.L_15:
        /*0060*/ 	.byte	0x04, 0x11
        /*0062*/ 	.short	(.L_17 - .L_16)
	.align		4
.L_16:
        /*0064*/ 	.word	index@(_Z13softmax_naivePfiii)
        /*0068*/ 	.word	0x00000000


	//----- nvinfo : EIATTR_MIN_STACK_SIZE
	.align		4
.L_17:
        /*006c*/ 	.byte	0x04, 0x12
        /*006e*/ 	.short	(.L_19 - .L_18)
	.align		4
.L_18:
        /*0070*/ 	.word	index@(_Z13softmax_naivePfiii)
        /*0074*/ 	.word	0x00000000


	//----- nvinfo : EIATTR_MIN_STACK_SIZE
	.align		4
.L_19:
        /*0078*/ 	.byte	0x04, 0x12
        /*007a*/ 	.short	(.L_21 - .L_20)
	.align		4
.L_20:
        /*007c*/ 	.word	index@(_Z27matrix_multiplication_naivePKfS0_Pfiiii)
        /*0080*/ 	.word	0x00000000


	//----- nvinfo : EIATTR_MIN_STACK_SIZE
	.align		4
.L_21:
        /*0084*/ 	.byte	0x04, 0x12
        /*0086*/ 	.short	(.L_23 - .L_22)
	.align		4
.L_22:
        /*0088*/ 	.word	index@(_Z17divide_sqrt_naivePKfPfiif)
        /*008c*/ 	.word	0x00000000


	//----- nvinfo : EIATTR_MIN_STACK_SIZE
	.align		4
.L_23:
        /*0090*/ 	.byte	0x04, 0x12
        /*0092*/ 	.short	(.L_25 - .L_24)
	.align		4
.L_24:
        /*0094*/ 	.word	index@(_Z22matrix_transpose_naivePKfPfii)
        /*0098*/ 	.word	0x00000000
.L_25:


//--------------------- .nv.compat                --------------------------
	.section	.nv.compat,"",@"SHT_CUDA_COMPAT_INFO"
	.align	4
        /*0000*/ 	.byte	0x02, 0x09, 0x00, 0x00, 0x02, 0x02, 0x01, 0x00, 0x02, 0x05, 0x05, 0x00, 0x03, 0x07, 0x01, 0x01
        /*0010*/ 	.byte	0x02, 0x03, 0x00, 0x00, 0x02, 0x06, 0x01, 0x00, 0x04, 0x0b, 0x08, 0x00, 0x01, 0x00, 0x00, 0x00
        /*0020*/ 	.byte	0x00, 0x00, 0x00, 0x00


//--------------------- .nv.info._Z13softmax_naivePfiii --------------------------
	.section	.nv.info._Z13softmax_naivePfiii,"",@"SHT_CUDA_INFO"
	.sectionflags	@""
	.align	4


	//----- nvinfo : EIATTR_CUDA_API_VERSION
	.align		4
        /*0000*/ 	.byte	0x04, 0x37
        /*0002*/ 	.short	(.L_27 - .L_26)
.L_26:
        /*0004*/ 	.word	0x00000082


	//----- nvinfo : EIATTR_KPARAM_INFO
	.align		4
.L_27:
        /*0008*/ 	.byte	0x04, 0x17
        /*000a*/ 	.short	(.L_29 - .L_28)
.L_28:
        /*000c*/ 	.word	0x00000000
        /*0010*/ 	.short	0x0003
        /*0012*/ 	.short	0x0010
        /*0014*/ 	.byte	0x00, 0xf0, 0x11, 0x00


	//----- nvinfo : EIATTR_KPARAM_INFO
	.align		4
.L_29:
        /*0018*/ 	.byte	0x04, 0x17
        /*001a*/ 	.short	(.L_31 - .L_30)
.L_30:
        /*001c*/ 	.word	0x00000000
        /*0020*/ 	.short	0x0002
        /*0022*/ 	.short	0x000c
        /*0024*/ 	.byte	0x00, 0xf0, 0x11, 0x00


	//----- nvinfo : EIATTR_KPARAM_INFO
	.align		4
.L_31:
        /*0028*/ 	.byte	0x04, 0x17
        /*002a*/ 	.short	(.L_33 - .L_32)
.L_32:
        /*002c*/ 	.word	0x00000000
        /*0030*/ 	.short	0x0001
        /*0032*/ 	.short	0x0008
        /*0034*/ 	.byte	0x00, 0xf0, 0x11, 0x00


	//----- nvinfo : EIATTR_KPARAM_INFO
	.align		4
.L_33:
        /*0038*/ 	.byte	0x04, 0x17
        /*003a*/ 	.short	(.L_35 - .L_34)
.L_34:
        /*003c*/ 	.word	0x00000000
        /*0040*/ 	.short	0x0000
        /*0042*/ 	.short	0x0000
        /*0044*/ 	.byte	0x00, 0xf5, 0x21, 0x00


	//----- nvinfo : EIATTR_SPARSE_MMA_MASK
	.align		4
.L_35:
        /*0048*/ 	.byte	0x03, 0x50
        /*004a*/ 	.short	0x0000


	//----- nvinfo : EIATTR_MAXREG_COUNT
	.align		4
        /*004c*/ 	.byte	0x03, 0x1b
        /*004e*/ 	.short	0x00ff


	//----- nvinfo : EIATTR_MERCURY_ISA_VERSION
	.align		4
        /*0050*/ 	.byte	0x03, 0x5f
        /*0052*/ 	.short	0x0101


	//----- nvinfo : EIATTR_VRC_CTA_INIT_COUNT
	.align		4
        /*0054*/ 	.byte	0x02, 0x4a
	.zero		1
	.zero		1


	//----- nvinfo : EIATTR_EXIT_INSTR_OFFSETS
	.align		4
        /*0058*/ 	.byte	0x04, 0x1c
        /*005a*/ 	.short	(.L_37 - .L_36)


	//   ....[0]....
.L_36:
        /*005c*/ 	.word	0x00000040


	//   ....[1]....
        /*0060*/ 	.word	0x00001700


	//   ....[2]....
        /*0064*/ 	.word	0x000025b0


	//   ....[3]....
        /*0068*/ 	.word	0x00002d60


	//   ....[4]....
        /*006c*/ 	.word	0x000031b0


	//   ....[5]....
        /*0070*/ 	.word	0x00003330


	//----- nvinfo : EIATTR_CRS_STACK_SIZE
	.align		4
.L_37:
        /*0074*/ 	.byte	0x04, 0x1e
        /*0076*/ 	.short	(.L_39 - .L_38)
.L_38:
        /*0078*/ 	.word	0x00000000


	//----- nvinfo : EIATTR_CBANK_PARAM_SIZE
	.align		4
.L_39:
        /*007c*/ 	.byte	0x03, 0x19
        /*007e*/ 	.short	0x0014


	//----- nvinfo : EIATTR_PARAM_CBANK
	.align		4
        /*0080*/ 	.byte	0x04, 0x0a
        /*0082*/ 	.short	(.L_41 - .L_40)
	.align		4
.L_40:
        /*0084*/ 	.word	index@(.nv.constant0._Z13softmax_naivePfiii)
        /*0088*/ 	.short	0x0380
        /*008a*/ 	.short	0x0014


	//----- nvinfo : EIATTR_SW_WAR
	.align		4
.L_41:
        /*008c*/ 	.byte	0x04, 0x36
        /*008e*/ 	.short	(.L_43 - .L_42)
.L_42:
        /*0090*/ 	.word	0x00000008
.L_43:


//--------------------- .nv.info._Z27matrix_multiplication_naivePKfS0_Pfiiii --------------------------
	.section	.nv.info._Z27matrix_multiplication_naivePKfS0_Pfiiii,"",@"SHT_CUDA_INFO"
	.sectionflags	@""
	.align	4


	//----- nvinfo : EIATTR_CUDA_API_VERSION
	.align		4
        /*0000*/ 	.byte	0x04, 0x37
        /*0002*/ 	.short	(.L_45 - .L_44)
.L_44:
        /*0004*/ 	.word	0x00000082


	//----- nvinfo : EIATTR_KPARAM_INFO
	.align		4
.L_45:
        /*0008*/ 	.byte	0x04, 0x17
        /*000a*/ 	.short	(.L_47 - .L_46)
.L_46:
        /*000c*/ 	.word	0x00000000
        /*0010*/ 	.short	0x0006
        /*0012*/ 	.short	0x0024
        /*0014*/ 	.byte	0x00, 0xf0, 0x11, 0x00


	//----- nvinfo : EIATTR_KPARAM_INFO
	.align		4
.L_47:
        /*0018*/ 	.byte	0x04, 0x17
        /*001a*/ 	.short	(.L_49 - .L_48)
.L_48:
        /*001c*/ 	.word	0x00000000
        /*0020*/ 	.short	0x0005
        /*0022*/ 	.short	0x0020
        /*0024*/ 	.byte	0x00, 0xf0, 0x11, 0x00


	//----- nvinfo : EIATTR_KPARAM_INFO
	.align		4
.L_49:
        /*0028*/ 	.byte	0x04, 0x17
        /*002a*/ 	.short	(.L_51 - .L_50)
.L_50:
        /*002c*/ 	.word	0x00000000
        /*0030*/ 	.short	0x0004
        /*0032*/ 	.short	0x001c
        /*0034*/ 	.byte	0x00, 0xf0, 0x11, 0x00


	//----- nvinfo : EIATTR_KPARAM_INFO
	.align		4
.L_51:
        /*0038*/ 	.byte	0x04, 0x17
        /*003a*/ 	.short	(.L_53 - .L_52)
.L_52:
        /*003c*/ 	.word	0x00000000
        /*0040*/ 	.short	0x0003
        /*0042*/ 	.short	0x0018
        /*0044*/ 	.byte	0x00, 0xf0, 0x11, 0x00


	//----- nvinfo : EIATTR_KPARAM_INFO
	.align		4
.L_53:
        /*0048*/ 	.byte	0x04, 0x17
        /*004a*/ 	.short	(.L_55 - .L_54)
.L_54:
        /*004c*/ 	.word	0x00000000
        /*0050*/ 	.short	0x0002
        /*0052*/ 	.short	0x0010
        /*0054*/ 	.byte	0x00, 0xf5, 0x21, 0x00


	//----- nvinfo : EIATTR_KPARAM_INFO
	.align		4
.L_55:
        /*0058*/ 	.byte	0x04, 0x17
        /*005a*/ 	.short	(.L_57 - .L_56)
.L_56:
        /*005c*/ 	.word	0x00000000
        /*0060*/ 	.short	0x0001
        /*0062*/ 	.short	0x0008
        /*0064*/ 	.byte	0x00, 0xf5, 0x21, 0x00


	//----- nvinfo : EIATTR_KPARAM_INFO
	.align		4
.L_57:
        /*0068*/ 	.byte	0x04, 0x17
        /*006a*/ 	.short	(.L_59 - .L_58)
.L_58:
        /*006c*/ 	.word	0x00000000
        /*0070*/ 	.short	0x0000
        /*0072*/ 	.short	0x0000
        /*0074*/ 	.byte	0x00, 0xf5, 0x21, 0x00


	//----- nvinfo : EIATTR_SPARSE_MMA_MASK
	.align		4
.L_59:
        /*0078*/ 	.byte	0x03, 0x50
        /*007a*/ 	.short	0x0000


	//----- nvinfo : EIATTR_MAXREG_COUNT
	.align		4
        /*007c*/ 	.byte	0x03, 0x1b
        /*007e*/ 	.short	0x00ff


	//----- nvinfo : EIATTR_MERCURY_ISA_VERSION
	.align		4
        /*0080*/ 	.byte	0x03, 0x5f
        /*0082*/ 	.short	0x0101


	//----- nvinfo : EIATTR_VRC_CTA_INIT_COUNT
	.align		4
        /*0084*/ 	.byte	0x02, 0x4a
	.zero		1
	.zero		1


	//----- nvinfo : EIATTR_EXIT_INSTR_OFFSETS
	.align		4
        /*0088*/ 	.byte	0x04, 0x1c
        /*008a*/ 	.short	(.L_61 - .L_60)


	//   ....[0]....
.L_60:
        /*008c*/ 	.word	0x000000c0


	//   ....[1]....
        /*0090*/ 	.word	0x00000920


	//----- nvinfo : EIATTR_CBANK_PARAM_SIZE
	.align		4
.L_61:
        /*0094*/ 	.byte	0x03, 0x19
        /*0096*/ 	.short	0x0028


	//----- nvinfo : EIATTR_PARAM_CBANK
	.align		4
        /*0098*/ 	.byte	0x04, 0x0a
        /*009a*/ 	.short	(.L_63 - .L_62)
	.align		4
.L_62:
        /*009c*/ 	.word	index@(.nv.constant0._Z27matrix_multiplication_naivePKfS0_Pfiiii)
        /*00a0*/ 	.short	0x0380
        /*00a2*/ 	.short	0x0028


	//----- nvinfo : EIATTR_SW_WAR
	.align		4
.L_63:
        /*00a4*/ 	.byte	0x04, 0x36
        /*00a6*/ 	.short	(.L_65 - .L_64)
.L_64:
        /*00a8*/ 	.word	0x00000008
.L_65:


//--------------------- .nv.info._Z17divide_sqrt_naivePKfPfiif --------------------------
	.section	.nv.info._Z17divide_sqrt_naivePKfPfiif,"",@"SHT_CUDA_INFO"
	.sectionflags	@""
	.align	4


	//----- nvinfo : EIATTR_CUDA_API_VERSION
	.align		4
        /*0000*/ 	.byte	0x04, 0x37
        /*0002*/ 	.short	(.L_67 - .L_66)
.L_66:
        /*0004*/ 	.word	0x00000082


	//----- nvinfo : EIATTR_KPARAM_INFO
	.align		4
.L_67:
        /*0008*/ 	.byte	0x04, 0x17
        /*000a*/ 	.short	(.L_69 - .L_68)
.L_68:
        /*000c*/ 	.word	0x00000000
        /*0010*/ 	.short	0x0004
        /*0012*/ 	.short	0x0018
        /*0014*/ 	.byte	0x00, 0xf0, 0x11, 0x00


	//----- nvinfo : EIATTR_KPARAM_INFO
	.align		4
.L_69:
        /*0018*/ 	.byte	0x04, 0x17
        /*001a*/ 	.short	(.L_71 - .L_70)
.L_70:
        /*001c*/ 	.word	0x00000000
        /*0020*/ 	.short	0x0003
        /*0022*/ 	.short	0x0014
        /*0024*/ 	.byte	0x00, 0xf0, 0x11, 0x00


	//----- nvinfo : EIATTR_KPARAM_INFO
	.align		4
.L_71:
        /*0028*/ 	.byte	0x04, 0x17
        /*002a*/ 	.short	(.L_73 - .L_72)
.L_72:
        /*002c*/ 	.word	0x00000000
        /*0030*/ 	.short	0x0002
        /*0032*/ 	.short	0x0010
        /*0034*/ 	.byte	0x00, 0xf0, 0x11, 0x00


	//----- nvinfo : EIATTR_KPARAM_INFO
	.align		4
.L_73:
        /*0038*/ 	.byte	0x04, 0x17
        /*003a*/ 	.short	(.L_75 - .L_74)
.L_74:
        /*003c*/ 	.word	0x00000000
        /*0040*/ 	.short	0x0001
        /*0042*/ 	.short	0x0008
        /*0044*/ 	.byte	0x00, 0xf5, 0x21, 0x00


	//----- nvinfo : EIATTR_KPARAM_INFO
	.align		4
.L_75:
        /*0048*/ 	.byte	0x04, 0x17
        /*004a*/ 	.short	(.L_77 - .L_76)
.L_76:
        /*004c*/ 	.word	0x00000000
        /*0050*/ 	.short	0x0000
        /*0052*/ 	.short	0x0000
        /*0054*/ 	.byte	0x00, 0xf5, 0x21, 0x00


	//----- nvinfo : EIATTR_SPARSE_MMA_MASK
	.align		4
.L_77:
        /*0058*/ 	.byte	0x03, 0x50
        /*005a*/ 	.short	0x0000


	//----- nvinfo : EIATTR_MAXREG_COUNT
	.align		4
        /*005c*/ 	.byte	0x03, 0x1b
        /*005e*/ 	.short	0x00ff


	//----- nvinfo : EIATTR_MERCURY_ISA_VERSION
	.align		4
        /*0060*/ 	.byte	0x03, 0x5f
        /*0062*/ 	.short	0x0101


	//----- nvinfo : EIATTR_VRC_CTA_INIT_COUNT
	.align		4
        /*0064*/ 	.byte	0x02, 0x4a
	.zero		1
	.zero		1


	//----- nvinfo : EIATTR_EXIT_INSTR_OFFSETS
	.align		4
        /*0068*/ 	.byte	0x04, 0x1c
        /*006a*/ 	.short	(.L_79 - .L_78)


	//   ....[0]....
.L_78:
        /*006c*/ 	.word	0x00000080


	//   ....[1]....
        /*0070*/ 	.word	0x00000170


	//----- nvinfo : EIATTR_CRS_STACK_SIZE
	.align		4
.L_79:
        /*0074*/ 	.byte	0x04, 0x1e
        /*0076*/ 	.short	(.L_81 - .L_80)
.L_80:
        /*0078*/ 	.word	0x00000000


	//----- nvinfo : EIATTR_CBANK_PARAM_SIZE
	.align		4
.L_81:
        /*007c*/ 	.byte	0x03, 0x19
        /*007e*/ 	.short	0x001c


	//----- nvinfo : EIATTR_PARAM_CBANK
	.align		4
        /*0080*/ 	.byte	0x04, 0x0a
        /*0082*/ 	.short	(.L_83 - .L_82)
	.align		4
.L_82:
        /*0084*/ 	.word	index@(.nv.constant0._Z17divide_sqrt_naivePKfPfiif)
        /*0088*/ 	.short	0x0380
        /*008a*/ 	.short	0x001c


	//----- nvinfo : EIATTR_SW_WAR
	.align		4
.L_83:
        /*008c*/ 	.byte	0x04, 0x36
        /*008e*/ 	.short	(.L_85 - .L_84)
.L_84:
        /*0090*/ 	.word	0x00000008
.L_85:


//--------------------- .nv.info._Z22matrix_transpose_naivePKfPfii --------------------------
	.section	.nv.info._Z22matrix_transpose_naivePKfPfii,"",@"SHT_CUDA_INFO"
	.sectionflags	@""
	.align	4


	//----- nvinfo : EIATTR_CUDA_API_VERSION
	.align		4
        /*0000*/ 	.byte	0x04, 0x37
        /*0002*/ 	.short	(.L_87 - .L_86)
.L_86:
        /*0004*/ 	.word	0x00000082


	//----- nvinfo : EIATTR_KPARAM_INFO
	.align		4
.L_87:
        /*0008*/ 	.byte	0x04, 0x17
        /*000a*/ 	.short	(.L_89 - .L_88)
.L_88:
        /*000c*/ 	.word	0x00000000
        /*0010*/ 	.short	0x0003
        /*0012*/ 	.short	0x0014
        /*0014*/ 	.byte	0x00, 0xf0, 0x11, 0x00


	//----- nvinfo : EIATTR_KPARAM_INFO
	.align		4
.L_89:
        /*0018*/ 	.byte	0x04, 0x17
        /*001a*/ 	.short	(.L_91 - .L_90)
.L_90:
        /*001c*/ 	.word	0x00000000
        /*0020*/ 	.short	0x0002
        /*0022*/ 	.short	0x0010
        /*0024*/ 	.byte	0x00, 0xf0, 0x11, 0x00


	//----- nvinfo : EIATTR_KPARAM_INFO
	.align		4
.L_91:
        /*0028*/ 	.byte	0x04, 0x17
        /*002a*/ 	.short	(.L_93 - .L_92)
.L_92:
        /*002c*/ 	.word	0x00000000
        /*0030*/ 	.short	0x0001
        /*0032*/ 	.short	0x0008
        /*0034*/ 	.byte	0x00, 0xf5, 0x21, 0x00


	//----- nvinfo : EIATTR_KPARAM_INFO
	.align		4
.L_93:
        /*0038*/ 	.byte	0x04, 0x17
        /*003a*/ 	.short	(.L_95 - .L_94)
.L_94:
        /*003c*/ 	.word	0x00000000
        /*0040*/ 	.short	0x0000
        /*0042*/ 	.short	0x0000
        /*0044*/ 	.byte	0x00, 0xf5, 0x21, 0x00


	//----- nvinfo : EIATTR_SPARSE_MMA_MASK
	.align		4
.L_95:
        /*0048*/ 	.byte	0x03, 0x50
        /*004a*/ 	.short	0x0000


	//----- nvinfo : EIATTR_MAXREG_COUNT
	.align		4
        /*004c*/ 	.byte	0x03, 0x1b
        /*004e*/ 	.short	0x00ff


	//----- nvinfo : EIATTR_MERCURY_ISA_VERSION
	.align		4
        /*0050*/ 	.byte	0x03, 0x5f
        /*0052*/ 	.short	0x0101


	//----- nvinfo : EIATTR_VRC_CTA_INIT_COUNT
	.align		4
        /*0054*/ 	.byte	0x02, 0x4a
	.zero		1
	.zero		1


	//----- nvinfo : EIATTR_EXIT_INSTR_OFFSETS
	.align		4
        /*0058*/ 	.byte	0x04, 0x1c
        /*005a*/ 	.short	(.L_97 - .L_96)


	//   ....[0]....
.L_96:
        /*005c*/ 	.word	0x000000c0


	//   ....[1]....
        /*0060*/ 	.word	0x00000160


	//----- nvinfo : EIATTR_CBANK_PARAM_SIZE
	.align		4
.L_97:
        /*0064*/ 	.byte	0x03, 0x19
        /*0066*/ 	.short	0x0018


	//----- nvinfo : EIATTR_PARAM_CBANK
	.align		4
        /*0068*/ 	.byte	0x04, 0x0a
        /*006a*/ 	.short	(.L_99 - .L_98)
	.align		4
.L_98:
        /*006c*/ 	.word	index@(.nv.constant0._Z22matrix_transpose_naivePKfPfii)
        /*0070*/ 	.short	0x0380
        /*0072*/ 	.short	0x0018


	//----- nvinfo : EIATTR_SW_WAR
	.align		4
.L_99:
        /*0074*/ 	.byte	0x04, 0x36
        /*0076*/ 	.short	(.L_101 - .L_100)
.L_100:
        /*0078*/ 	.word	0x00000008
.L_101:


//--------------------- .nv.callgraph             --------------------------
	.section	.nv.callgraph,"",@"SHT_CUDA_CALLGRAPH"
	.align	4
	.sectionentsize	8
	.align		4
        /*0000*/ 	.word	0x00000000
	.align		4
        /*0004*/ 	.word	0xffffffff
	.align		4
        /*0008*/ 	.word	0x00000000
	.align		4
        /*000c*/ 	.word	0xfffffffe
	.align		4
        /*0010*/ 	.word	0x00000000
	.align		4
        /*0014*/ 	.word	0xfffffffd
	.align		4
        /*0018*/ 	.word	0x00000000
	.align		4
        /*001c*/ 	.word	0xfffffffc


//--------------------- .text._Z13softmax_naivePfiii --------------------------
	.section	.text._Z13softmax_naivePfiii,"ax",@progbits
	.align	128
        .global         _Z13softmax_naivePfiii
        .type           _Z13softmax_naivePfiii,@function
        .size           _Z13softmax_naivePfiii,(.L_x_62 - _Z13softmax_naivePfiii)
        .other          _Z13softmax_naivePfiii,@"STO_CUDA_ENTRY STV_DEFAULT"
_Z13softmax_naivePfiii:
.text._Z13softmax_naivePfiii:
[----:B------:R-:W-:Y:S08]  /*0000*/  LDC R1, c[0x0][0x37c] ;  /* 0x0000df00ff017b82 */ /* 0x000ff00000000800 */
[----:B------:R-:W0:Y:S08]  /*0010*/  S2UR UR9, SR_CTAID.X ;  /* 0x00000000000979c3 */ /* 0x000e300000002500 */
[----:B------:R-:W0:Y:S02]  /*0020*/  LDC R0, c[0x0][0x388] ;  /* 0x0000e200ff007b82 */ /* 0x000e240000000800 */
[----:B0-----:R-:W-:-:S13]  /*0030*/  ISETP.LE.AND P0, PT, R0, UR9, PT ;  /* 0x0000000900007c0c */ /* 0x001fda000bf03270 */
[----:B------:R-:W-:Y:S05]  /*0040*/  @P0 EXIT ;  /* 0x000000000000094d */ /* 0x000fea0003800000 */
[----:B------:R-:W0:Y:S01]  /*0050*/  LDCU UR6, c[0x0][0x38c] ;  /* 0x00007180ff0677ac */ /* 0x000e220008000800 */
[----:B------:R-:W-:Y:S01]  /*0060*/  MOV R0, 0xff800000 ;  /* 0xff80000000007802 */ /* 0x000fe20000000f00 */
[----:B------:R-:W1:Y:S01]  /*0070*/  LDCU.64 UR10, c[0x0][0x358] ;  /* 0x00006b00ff0a77ac */ /* 0x000e620008000a00 */
[----:B0-----:R-:W-:-:S09]  /*0080*/  UISETP.GE.AND UP0, UPT, UR6, 0x1, UPT ;  /* 0x000000010600788c */ /* 0x001fd2000bf06270 */
[----:B-1----:R-:W-:Y:S05]  /*0090*/  BRA.U !UP0, `(.L_x_0) ;  /* 0x0000000508b07547 */ /* 0x002fea000b800000 */
[----:B------:R-:W-:Y:S01]  /*00a0*/  UISETP.GE.U32.AND UP1, UPT, UR6, 0x10, UPT ;  /* 0x000000100600788c */ /* 0x000fe2000bf26070 */
[----:B------:R-:W-:Y:S01]  /*00b0*/  HFMA2 R2, -RZ, RZ, 0, 0 ;  /* 0x00000000ff027431 */ /* 0x000fe200000001ff */
[----:B------:R-:W-:Y:S01]  /*00c0*/  ULOP3.LUT UR8, UR6, 0xf, URZ, 0xc0, !UPT ;  /* 0x0000000f06087892 */ /* 0x000fe2000f8ec0ff */
[----:B------:R-:W-:Y:S01]  /*00d0*/  MOV R0, 0xff800000 ;  /* 0xff80000000007802 */ /* 0x000fe20000000f00 */
[----:B------:R-:W-:Y:S02]  /*00e0*/  UIMAD UR7, UR9, UR6, URZ ;  /* 0x00000006090772a4 */ /* 0x000fe4000f8e02ff */
[----:B------:R-:W-:-:S03]  /*00f0*/  UISETP.NE.AND UP0, UPT, UR8, URZ, UPT ;  /* 0x000000ff0800728c */ /* 0x000fc6000bf05270 */
[----:B------:R-:W-:Y:S08]  /*0100*/  BRA.U !UP1, `(.L_x_1) ;  /* 0x0000000109a07547 */ /* 0x000ff0000b800000 */
[----:B------:R-:W0:Y:S01]  /*0110*/  LDCU.64 UR4, c[0x0][0x380] ;  /* 0x00007000ff0477ac */ /* 0x000e220008000a00 */
[----:B------:R-:W-:Y:S01]  /*0120*/  MOV R0, 0xff800000 ;  /* 0xff80000000007802 */ /* 0x000fe20000000f00 */
[----:B0-----:R-:W-:-:S04]  /*0130*/  UIMAD.WIDE.U32 UR4, UR7, 0x4, UR4 ;  /* 0x00000004070478a5 */ /* 0x001fc8000f8e0004 */
[----:B------:R-:W-:Y:S02]  /*0140*/  UIADD3 UR12, UP1, UPT, UR4, 0x20, URZ ;  /* 0x00000020040c7890 */ /* 0x000fe4000ff3e0ff */
[----:B------:R-:W-:Y:S02]  /*0150*/  ULOP3.LUT UR4, UR6, 0x7ffffff0, URZ, 0xc0, !UPT ;  /* 0x7ffffff006047892 */ /* 0x000fe4000f8ec0ff */
[----:B------:R-:W-:Y:S02]  /*0160*/  UIADD3.X UR5, UPT, UPT, URZ, UR5, URZ, UP1, !UPT ;  /* 0x00000005ff057290 */ /* 0x000fe40008ffe4ff */
[----:B------:R-:W-:Y:S01]  /*0170*/  MOV R6, UR12 ;  /* 0x0000000c00067c02 */ /* 0x000fe20008000f00 */
[----:B------:R-:W-:Y:S02]  /*0180*/  UIADD3 UR6, UPT, UPT, -UR4, URZ, URZ ;  /* 0x000000ff04067290 */ /* 0x000fe4000fffe1ff */
[----:B------:R-:W-:Y:S02]  /*0190*/  MOV R2, UR4 ;  /* 0x0000000400027c02 */ /* 0x000fe40008000f00 */
[----:B------:R-:W-:-:S08]  /*01a0*/  MOV R5, UR5 ;  /* 0x0000000500057c02 */ /* 0x000fd00008000f00 */
.L_x_2:
[----:B------:R-:W-:-:S05]  /*01b0*/  MOV R4, R6 ;  /* 0x0000000600047202 */ /* 0x000fca0000000f00 */
[----:B------:R-:W2:Y:S04]  /*01c0*/  LDG.E R3, desc[UR10][R4.64+-0x20] ;  /* 0xffffe00a04037981 */ /* 0x000ea8000c1e1900 */
[----:B------:R-:W2:Y:S04]  /*01d0*/  LDG.E R6, desc[UR10][R4.64+-0x1c] ;  /* 0xffffe40a04067981 */ /* 0x000ea8000c1e1900 */
[----:B------:R-:W3:Y:S04]  /*01e0*/  LDG.E R8, desc[UR10][R4.64+-0x18] ;  /* 0xffffe80a04087981 */ /* 0x000ee8000c1e1900 */
[----:B------:R-:W3:Y:S04]  /*01f0*/  LDG.E R7, desc[UR10][R4.64+-0x14] ;  /* 0xffffec0a04077981 */ /* 0x000ee8000c1e1900 */
[----:B------:R-:W4:Y:S04]  /*0200*/  LDG.E R10, desc[UR10][R4.64+-0x10] ;  /* 0xfffff00a040a7981 */ /* 0x000f28000c1e1900 */
[----:B------:R-:W4:Y:S04]  /*0210*/  LDG.E R9, desc[UR10][R4.64+-0xc] ;  /* 0xfffff40a04097981 */ /* 0x000f28000c1e1900 */
[----:B------:R-:W5:Y:S04]  /*0220*/  LDG.E R12, desc[UR10][R4.64+-0x8] ;  /* 0xfffff80a040c7981 */ /* 0x000f68000c1e1900 */
        /* <DEDUP_REMOVED lines=8> */
[----:B------:R0:W5:Y:S01]  /*02b0*/  LDG.E R19, desc[UR10][R4.64+0x1c] ;  /* 0x00001c0a04137981 */ /* 0x000162000c1e1900 */
[----:B------:R-:W-:-:S04]  /*02c0*/  UIADD3 UR6, UPT, UPT, UR6, 0x10, URZ ;  /* 0x0000001006067890 */ /* 0x000fc8000fffe0ff */
[----:B------:R-:W-:Y:S01]  /*02d0*/  UISETP.NE.AND UP1, UPT, UR6, URZ, UPT ;  /* 0x000000ff0600728c */ /* 0x000fe2000bf25270 */
[----:B--2---:R-:W-:Y:S02]  /*02e0*/  FMNMX3 R3, R0, R3, R6, !PT ;  /* 0x0000000300037276 */ /* 0x004fe40007800006 */
[----:B------:R-:W-:-:S04]  /*02f0*/  IADD3 R6, P0, PT, R4, 0x40, RZ ;  /* 0x0000004004067810 */ /* 0x000fc80007f1e0ff */
[----:B0-----:R-:W-:Y:S02]  /*0300*/  IADD3.X R5, PT, PT, RZ, R5, RZ, P0, !PT ;  /* 0x00000005ff057210 */ /* 0x001fe400007fe4ff */
[----:B---3--:R-:W-:-:S04]  /*0310*/  FMNMX3 R3, R3, R8, R7, !PT ;  /* 0x0000000803037276 */ /* 0x008fc80007800007 */
[----:B----4-:R-:W-:-:S04]  /*0320*/  FMNMX3 R3, R3, R10, R9, !PT ;  /* 0x0000000a03037276 */ /* 0x010fc80007800009 */
[----:B-----5:R-:W-:-:S04]  /*0330*/  FMNMX3 R3, R3, R12, R11, !PT ;  /* 0x0000000c03037276 */ /* 0x020fc8000780000b */
[----:B------:R-:W-:-:S04]  /*0340*/  FMNMX3 R3, R3, R14, R13, !PT ;  /* 0x0000000e03037276 */ /* 0x000fc8000780000d */
[----:B------:R-:W-:-:S04]  /*0350*/  FMNMX3 R3, R3, R16, R15, !PT ;  /* 0x0000001003037276 */ /* 0x000fc8000780000f */
[----:B------:R-:W-:-:S04]  /*0360*/  FMNMX3 R3, R3, R18, R17, !PT ;  /* 0x0000001203037276 */ /* 0x000fc80007800011 */
[----:B------:R-:W-:Y:S01]  /*0370*/  FMNMX3 R0, R3, R20, R19, !PT ;  /* 0x0000001403007276 */ /* 0x000fe20007800013 */
[----:B------:R-:W-:Y:S06]  /*0380*/  BRA.U UP1, `(.L_x_2) ;  /* 0xfffffffd01887547 */ /* 0x000fec000b83ffff */
.L_x_1:
[----:B------:R-:W-:Y:S05]  /*0390*/  BRA.U !UP0, `(.L_x_0) ;  /* 0x0000000108f07547 */ /* 0x000fea000b800000 */
[----:B------:R-:W0:Y:S01]  /*03a0*/  LDCU UR4, c[0x0][0x38c] ;  /* 0x00007180ff0477ac */ /* 0x000e220008000800 */
[----:B------:R-:W-:Y:S02]  /*03b0*/  UISETP.GE.U32.AND UP0, UPT, UR8, 0x8, UPT ;  /* 0x000000080800788c */ /* 0x000fe4000bf06070 */
[----:B0-----:R-:W-:-:S04]  /*03c0*/  ULOP3.LUT UR5, UR4, 0x7, URZ, 0xc0, !UPT ;  /* 0x0000000704057892 */ /* 0x001fc8000f8ec0ff */
[----:B------:R-:W-:-:S03]  /*03d0*/  UISETP.NE.AND UP1, UPT, UR5, URZ, UPT ;  /* 0x000000ff0500728c */ /* 0x000fc6000bf25270 */
[----:B------:R-:W-:Y:S08]  /*03e0*/  BRA.U !UP0, `(.L_x_3) ;  /* 0x0000000108547547 */ /* 0x000ff0000b800000 */
[----:B------:R-:W0:Y:S01]  /*03f0*/  LDC.64 R10, c[0x0][0x380] ;  /* 0x0000e000ff0a7b82 */ /* 0x000e220000000a00 */
[C---:B------:R-:W-:Y:S02]  /*0400*/  IADD3 R5, P0, PT, R2.reuse, UR7, RZ ;  /* 0x0000000702057c10 */ /* 0x040fe4000ff1e0ff */
[----:B------:R-:W-:Y:S02]  /*0410*/  IADD3 R3, PT, PT, R2, UR7, RZ ;  /* 0x0000000702037c10 */ /* 0x000fe4000fffe0ff */
[----:B------:R-:W-:-:S03]  /*0420*/  IADD3.X R8, PT, PT, RZ, RZ, RZ, P0, !PT ;  /* 0x000000ffff087210 */ /* 0x000fc600007fe4ff */
[----:B------:R-:W1:Y:S01]  /*0430*/  LDC.64 R6, c[0x0][0x380] ;  /* 0x0000e000ff067b82 */ /* 0x000e620000000a00 */
[----:B0-----:R-:W-:-:S04]  /*0440*/  LEA R4, P0, R5, R10, 0x2 ;  /* 0x0000000a05047211 */ /* 0x001fc800078010ff */
[----:B------:R-:W-:Y:S01]  /*0450*/  LEA.HI.X R5, R5, R11, R8, 0x2, P0 ;  /* 0x0000000b05057211 */ /* 0x000fe200000f1408 */
[----:B-1----:R-:W-:-:S04]  /*0460*/  IMAD.WIDE.U32 R6, R3, 0x4, R6 ;  /* 0x0000000403067825 */ /* 0x002fc800078e0006 */
[----:B------:R-:W2:Y:S04]  /*0470*/  LDG.E R8, desc[UR10][R4.64+0x8] ;  /* 0x0000080a04087981 */ /* 0x000ea8000c1e1900 */
[----:B------:R-:W3:Y:S04]  /*0480*/  LDG.E R3, desc[UR10][R4.64+0x4] ;  /* 0x0000040a04037981 */ /* 0x000ee8000c1e1900 */
[----:B------:R-:W3:Y:S04]  /*0490*/  LDG.E R7, desc[UR10][R6.64] ;  /* 0x0000000a06077981 */ /* 0x000ee8000c1e1900 */
[----:B------:R-:W2:Y:S04]  /*04a0*/  LDG.E R9, desc[UR10][R4.64+0xc] ;  /* 0x00000c0a04097981 */ /* 0x000ea8000c1e1900 */
[----:B------:R-:W4:Y:S04]  /*04b0*/  LDG.E R10, desc[UR10][R4.64+0x10] ;  /* 0x0000100a040a7981 */ /* 0x000f28000c1e1900 */
[----:B------:R-:W4:Y:S04]  /*04c0*/  LDG.E R11, desc[UR10][R4.64+0x14] ;  /* 0x0000140a040b7981 */ /* 0x000f28000c1e1900 */
[----:B------:R-:W5:Y:S04]  /*04d0*/  LDG.E R12, desc[UR10][R4.64+0x18] ;  /* 0x0000180a040c7981 */ /* 0x000f68000c1e1900 */
[----:B------:R-:W5:Y:S01]  /*04e0*/  LDG.E R13, desc[UR10][R4.64+0x1c] ;  /* 0x00001c0a040d7981 */ /* 0x000f62000c1e1900 */
[----:B------:R-:W-:-:S02]  /*04f0*/  IADD3 R2, PT, PT, R2, 0x8, RZ ;  /* 0x0000000802027810 */ /* 0x000fc40007ffe0ff */
[----:B---3--:R-:W-:-:S04]  /*0500*/  FMNMX3 R3, R0, R7, R3, !PT ;  /* 0x0000000700037276 */ /* 0x008fc80007800003 */
[----:B--2---:R-:W-:-:S04]  /*0510*/  FMNMX3 R3, R3, R8, R9, !PT ;  /* 0x0000000803037276 */ /* 0x004fc80007800009 */
[----:B----4-:R-:W-:-:S04]  /*0520*/  FMNMX3 R3, R3, R10, R11, !PT ;  /* 0x0000000a03037276 */ /* 0x010fc8000780000b */
[----:B-----5:R-:W-:-:S07]  /*0530*/  FMNMX3 R0, R3, R12, R13, !PT ;  /* 0x0000000c03007276 */ /* 0x020fce000780000d */
.L_x_3:
[----:B------:R-:W-:Y:S05]  /*0540*/  BRA.U !UP1, `(.L_x_0) ;  /* 0x0000000109847547 */ /* 0x000fea000b800000 */
[----:B------:R-:W-:Y:S02]  /*0550*/  UISETP.GE.U32.AND UP0, UPT, UR5, 0x4, UPT ;  /* 0x000000040500788c */ /* 0x000fe4000bf06070 */
[----:B------:R-:W-:-:S04]  /*0560*/  ULOP3.LUT UR4, UR4, 0x3, URZ, 0xc0, !UPT ;  /* 0x0000000304047892 */ /* 0x000fc8000f8ec0ff */
        /* <DEDUP_REMOVED lines=13> */
[----:B------:R-:W2:Y:S01]  /*0640*/  LDG.E R8, desc[UR10][R6.64+0xc] ;  /* 0x00000c0a06087981 */ /* 0x000ea2000c1e1900 */
[----:B------:R-:W-:-:S02]  /*0650*/  IADD3 R2, PT, PT, R2, 0x4, RZ ;  /* 0x0000000402027810 */ /* 0x000fc40007ffe0ff */
[----:B---3--:R-:W-:-:S04]  /*0660*/  FMNMX3 R0, R0, R5, R3, !PT ;  /* 0x0000000500007276 */ /* 0x008fc80007800003 */
[----:B--2---:R-:W-:-:S07]  /*0670*/  FMNMX3 R0, R0, R9, R8, !PT ;  /* 0x0000000900007276 */ /* 0x004fce0007800008 */
.L_x_4:
[----:B------:R-:W-:Y:S05]  /*0680*/  BRA.U !UP1, `(.L_x_0) ;  /* 0x0000000109347547 */ /* 0x000fea000b800000 */
[----:B------:R-:W0:Y:S01]  /*0690*/  LDC.64 R4, c[0x0][0x380] ;  /* 0x0000e000ff047b82 */ /* 0x000e220000000a00 */
[----:B------:R-:W-:Y:S01]  /*06a0*/  IADD3 R3, PT, PT, R2, UR7, RZ ;  /* 0x0000000702037c10 */ /* 0x000fe2000fffe0ff */
[----:B------:R-:W-:-:S04]  /*06b0*/  UIADD3 UR4, UPT, UPT, -UR4, URZ, URZ ;  /* 0x000000ff04047290 */ /* 0x000fc8000fffe1ff */
[----:B0-----:R-:W-:-:S05]  /*06c0*/  IMAD.WIDE.U32 R2, R3, 0x4, R4 ;  /* 0x0000000403027825 */ /* 0x001fca00078e0004 */
[----:B------:R-:W-:-:S07]  /*06d0*/  MOV R5, R3 ;  /* 0x0000000300057202 */ /* 0x000fce0000000f00 */
.L_x_5:
[----:B------:R-:W-:-:S06]  /*06e0*/  MOV R3, R5 ;  /* 0x0000000500037202 */ /* 0x000fcc0000000f00 */
[----:B------:R0:W2:Y:S01]  /*06f0*/  LDG.E R3, desc[UR10][R2.64] ;  /* 0x0000000a02037981 */ /* 0x0000a2000c1e1900 */
[----:B------:R-:W-:-:S04]  /*0700*/  UIADD3 UR4, UPT, UPT, UR4, 0x1, URZ ;  /* 0x0000000104047890 */ /* 0x000fc8000fffe0ff */
[----:B------:R-:W-:Y:S01]  /*0710*/  UISETP.NE.AND UP0, UPT, UR4, URZ, UPT ;  /* 0x000000ff0400728c */ /* 0x000fe2000bf05270 */
[----:B0-----:R-:W-:-:S04]  /*0720*/  IADD3 R2, P0, PT, R2, 0x4, RZ ;  /* 0x0000000402027810 */ /* 0x001fc80007f1e0ff */
[----:B------:R-:W-:Y:S02]  /*0730*/  IADD3.X R5, PT, PT, RZ, R5, RZ, P0, !PT ;  /* 0x00000005ff057210 */ /* 0x000fe400007fe4ff */
[----:B--2---:R-:W-:Y:S02]  /*0740*/  FMNMX R0, R3, R0, !PT ;  /* 0x0000000003007209 */ /* 0x004fe40007800000 */
[----:B------:R-:W-:Y:S05]  /*0750*/  BRA.U UP0, `(.L_x_5) ;  /* 0xfffffffd00e07547 */ /* 0x000fea000b83ffff */
.L_x_0:
[----:B------:R-:W0:Y:S01]  /*0760*/  LDCU UR6, c[0x0][0x38c] ;  /* 0x00007180ff0677ac */ /* 0x000e220008000800 */
[----:B------:R-:W-:Y:S01]  /*0770*/  HFMA2 R3, -RZ, RZ, 0, 0 ;  /* 0x00000000ff037431 */ /* 0x000fe200000001ff */
[----:B0-----:R-:W-:-:S09]  /*0780*/  UISETP.GE.AND UP0, UPT, UR6, 0x1, UPT ;  /* 0x000000010600788c */ /* 0x001fd2000bf06270 */
[----:B------:R-:W-:Y:S05]  /*0790*/  BRA.U !UP0, `(.L_x_6) ;  /* 0x0000000d08d07547 */ /* 0x000fea000b800000 */
[----:B------:R-:W-:Y:S01]  /*07a0*/  UISETP.GE.U32.AND UP1, UPT, UR6, 0x8, UPT ;  /* 0x000000080600788c */ /* 0x000fe2000bf26070 */
[----:B------:R-:W-:Y:S01]  /*07b0*/  CS2R R2, SRZ ;  /* 0x0000000000027805 */ /* 0x000fe2000001ff00 */
[----:B------:R-:W-:Y:S02]  /*07c0*/  ULOP3.LUT UR12, UR6, 0x7, URZ, 0xc0, !UPT ;  /* 0x00000007060c7892 */ /* 0x000fe4000f8ec0ff */
[----:B------:R-:W-:Y:S02]  /*07d0*/  UIMAD UR8, UR9, UR6, URZ ;  /* 0x00000006090872a4 */ /* 0x000fe4000f8e02ff */
[----:B------:R-:W-:-:S03]  /*07e0*/  UISETP.NE.AND UP0, UPT, UR12, URZ, UPT ;  /* 0x000000ff0c00728c */ /* 0x000fc6000bf05270 */
[----:B------:R-:W-:Y:S08]  /*07f0*/  BRA.U !UP1, `(.L_x_7) ;  /* 0x0000000509cc7547 */ /* 0x000ff0000b800000 */
[----:B------:R-:W0:Y:S01]  /*0800*/  LDCU.64 UR4, c[0x0][0x380] ;  /* 0x00007000ff0477ac */ /* 0x000e220008000a00 */
[----:B------:R-:W-:Y:S01]  /*0810*/  MOV R3, RZ ;  /* 0x000000ff00037202 */ /* 0x000fe20000000f00 */
        /* <DEDUP_REMOVED lines=8> */
.L_x_8:
[----:B--2---:R-:W-:Y:S02]  /*08a0*/  MOV R4, R8 ;  /* 0x0000000800047202 */ /* 0x004fe40000000f00 */
[----:B------:R-:W-:-:S05]  /*08b0*/  MOV R5, R7 ;  /* 0x0000000700057202 */ /* 0x000fca0000000f00 */
[----:B------:R-:W2:Y:S04]  /*08c0*/  LDG.E R7, desc[UR10][R4.64+-0x10] ;  /* 0xfffff00a04077981 */ /* 0x000ea8000c1e1900 */
[----:B------:R-:W3:Y:S04]  /*08d0*/  LDG.E R25, desc[UR10][R4.64+-0xc] ;  /* 0xfffff40a04197981 */ /* 0x000ee8000c1e1900 */
[----:B------:R-:W4:Y:S04]  /*08e0*/  LDG.E R21, desc[UR10][R4.64+-0x8] ;  /* 0xfffff80a04157981 */ /* 0x000f28000c1e1900 */
[----:B------:R-:W5:Y:S04]  /*08f0*/  LDG.E R23, desc[UR10][R4.64+-0x4] ;  /* 0xfffffc0a04177981 */ /* 0x000f68000c1e1900 */
[----:B------:R-:W5:Y:S04]  /*0900*/  LDG.E R11, desc[UR10][R4.64] ;  /* 0x0000000a040b7981 */ /* 0x000f68000c1e1900 */
[----:B------:R-:W5:Y:S04]  /*0910*/  LDG.E R15, desc[UR10][R4.64+0x4] ;  /* 0x0000040a040f7981 */ /* 0x000f68000c1e1900 */
[----:B------:R-:W5:Y:S04]  /*0920*/  LDG.E R19, desc[UR10][R4.64+0x8] ;  /* 0x0000080a04137981 */ /* 0x000f68000c1e1900 */
[----:B------:R-:W5:Y:S01]  /*0930*/  LDG.E R17, desc[UR10][R4.64+0xc] ;  /* 0x00000c0a04117981 */ /* 0x000f62000c1e1900 */
[----:B------:R-:W-:Y:S01]  /*0940*/  HFMA2 R12, -RZ, RZ, 0.96630859375, -0.0022525787353515625 ;  /* 0x3bbb989dff0c7431 */ /* 0x000fe200000001ff */
[----:B------:R-:W-:Y:S01]  /*0950*/  MOV R13, 0x437c0000 ;  /* 0x437c0000000d7802 */ /* 0x000fe20000000f00 */
[----:B------:R-:W-:-:S04]  /*0960*/  UIADD3 UR6, UPT, UPT, UR6, 0x8, URZ ;  /* 0x0000000806067890 */ /* 0x000fc8000fffe0ff */
[----:B------:R-:W-:Y:S01]  /*0970*/  UISETP.NE.AND UP1, UPT, UR6, URZ, UPT ;  /* 0x000000ff0600728c */ /* 0x000fe2000bf25270 */
[----:B--2---:R-:W-:-:S04]  /*0980*/  FADD R7, R7, -R0 ;  /* 0x8000000007077221 */ /* 0x004fc80000000000 */
[----:B------:R-:W-:Y:S01]  /*0990*/  FFMA.SAT R6, R7, R12, 0.5 ;  /* 0x3f00000007067423 */ /* 0x000fe2000000200c */
[----:B---3--:R-:W-:-:S03]  /*09a0*/  FADD R25, R25, -R0 ;  /* 0x8000000019197221 */ /* 0x008fc60000000000 */
[-C--:B------:R-:W-:Y:S01]  /*09b0*/  FFMA.RM R9, R6, R13.reuse, 12582913 ;  /* 0x4b40000106097423 */ /* 0x080fe2000000400d */
[-C--:B------:R-:W-:Y:S01]  /*09c0*/  FFMA.SAT R6, R25, R12.reuse, 0.5 ;  /* 0x3f00000019067423 */ /* 0x080fe2000000200c */
[--C-:B----4-:R-:W-:Y:S02]  /*09d0*/  FADD R21, R21, -R0.reuse ;  /* 0x8000000015157221 */ /* 0x110fe40000000000 */
[----:B------:R-:W-:Y:S01]  /*09e0*/  FADD R8, R9, -12583039 ;  /* 0xcb40007f09087421 */ /* 0x000fe20000000000 */
[-C--:B------:R-:W-:Y:S01]  /*09f0*/  FFMA.RM R6, R6, R13.reuse, 12582913 ;  /* 0x4b40000106067423 */ /* 0x080fe2000000400d */
[-C--:B------:R-:W-:Y:S01]  /*0a00*/  FFMA.SAT R14, R21, R12.reuse, 0.5 ;  /* 0x3f000000150e7423 */ /* 0x080fe2000000200c */
[----:B-----5:R-:W-:Y:S01]  /*0a10*/  FADD R23, R23, -R0 ;  /* 0x8000000017177221 */ /* 0x020fe20000000000 */
[----:B------:R-:W-:Y:S01]  /*0a20*/  FFMA R8, R7, 1.4426950216293334961, -R8 ;  /* 0x3fb8aa3b07087823 */ /* 0x000fe20000000808 */
[C---:B------:R-:W-:Y:S01]  /*0a30*/  FADD R10, R6.reuse, -12583039 ;  /* 0xcb40007f060a7421 */ /* 0x040fe20000000000 */
[----:B------:R-:W-:Y:S01]  /*0a40*/  SHF.L.U32 R6, R6, 0x17, RZ ;  /* 0x0000001706067819 */ /* 0x000fe200000006ff */
[----:B------:R-:W-:Y:S01]  /*0a50*/  FFMA.SAT R18, R23, R12, 0.5 ;  /* 0x3f00000017127423 */ /* 0x000fe2000000200c */
[----:B------:R-:W-:Y:S01]  /*0a60*/  FFMA R8, R7, 1.925963033500011079e-08, R8 ;  /* 0x32a5706007087823 */ /* 0x000fe20000000008 */
[----:B------:R-:W-:Y:S01]  /*0a70*/  FFMA.RM R7, R14, R13, 12582913 ;  /* 0x4b4000010e077423 */ /* 0x000fe2000000400d */
[----:B------:R-:W-:-:S03]  /*0a80*/  FFMA R10, R25, 1.4426950216293334961, -R10 ;  /* 0x3fb8aa3b190a7823 */ /* 0x000fc6000000080a */
[----:B------:R-:W-:Y:S01]  /*0a90*/  FADD R14, R7, -12583039 ;  /* 0xcb40007f070e7421 */ /* 0x000fe20000000000 */
[----:B------:R-:W-:Y:S01]  /*0aa0*/  FFMA R16, R25, 1.925963033500011079e-08, R10 ;  /* 0x32a5706019107823 */ /* 0x000fe2000000000a */
[----:B------:R-:W-:Y:S01]  /*0ab0*/  FADD R25, R11, -R0 ;  /* 0x800000000b197221 */ /* 0x000fe20000000000 */
[-C--:B------:R-:W-:Y:S01]  /*0ac0*/  FFMA.RM R10, R18, R13.reuse, 12582913 ;  /* 0x4b400001120a7423 */ /* 0x080fe2000000400d */
[----:B------:R-:W-:Y:S01]  /*0ad0*/  FFMA R14, R21, 1.4426950216293334961, -R14 ;  /* 0x3fb8aa3b150e7823 */ /* 0x000fe2000000080e */
[----:B------:R-:W0:Y:S01]  /*0ae0*/  MUFU.EX2 R8, R8 ;  /* 0x0000000800087308 */ /* 0x000e220000000800 */
[----:B------:R-:W-:Y:S01]  /*0af0*/  FFMA.SAT R22, R25, R12, 0.5 ;  /* 0x3f00000019167423 */ /* 0x000fe2000000200c */
[----:B------:R-:W-:Y:S01]  /*0b00*/  FADD R18, R10, -12583039 ;  /* 0xcb40007f0a127421 */ /* 0x000fe20000000000 */
[----:B------:R-:W-:Y:S01]  /*0b10*/  FFMA R20, R21, 1.925963033500011079e-08, R14 ;  /* 0x32a5706015147823 */ /* 0x000fe2000000000e */
[----:B------:R-:W-:Y:S01]  /*0b20*/  FADD R21, R15, -R0 ;  /* 0x800000000f157221 */ /* 0x000fe20000000000 */
[----:B------:R-:W-:Y:S01]  /*0b30*/  FFMA.RM R14, R22, R13, 12582913 ;  /* 0x4b400001160e7423 */ /* 0x000fe2000000400d */
[----:B------:R-:W-:-:S02]  /*0b40*/  FFMA R18, R23, 1.4426950216293334961, -R18 ;  /* 0x3fb8aa3b17127823 */ /* 0x000fc40000000812 */
[-C--:B------:R-:W-:Y:S01]  /*0b50*/  FFMA.SAT R26, R21, R12.reuse, 0.5 ;  /* 0x3f000000151a7423 */ /* 0x080fe2000000200c */
[----:B------:R-:W-:Y:S01]  /*0b60*/  FADD R24, R14, -12583039 ;  /* 0xcb40007f0e187421 */ /* 0x000fe20000000000 */
[----:B------:R-:W-:Y:S01]  /*0b70*/  FFMA R22, R23, 1.925963033500011079e-08, R18 ;  /* 0x32a5706017167823 */ /* 0x000fe20000000012 */
[----:B------:R-:W-:Y:S01]  /*0b80*/  FADD R23, R19, -R0 ;  /* 0x8000000013177221 */ /* 0x000fe20000000000 */
[-C--:B------:R-:W-:Y:S01]  /*0b90*/  FFMA.RM R18, R26, R13.reuse, 12582913 ;  /* 0x4b4000011a127423 */ /* 0x080fe2000000400d */
[----:B------:R-:W-:Y:S01]  /*0ba0*/  FFMA R24, R25, 1.4426950216293334961, -R24 ;  /* 0x3fb8aa3b19187823 */ /* 0x000fe20000000818 */
[----:B------:R-:W1:Y:S01]  /*0bb0*/  MUFU.EX2 R11, R16 ;  /* 0x00000010000b7308 */ /* 0x000e620000000800 */
[-C--:B------:R-:W-:Y:S01]  /*0bc0*/  FFMA.SAT R28, R23, R12.reuse, 0.5 ;  /* 0x3f000000171c7423 */ /* 0x080fe2000000200c */
[----:B------:R-:W-:Y:S01]  /*0bd0*/  FADD R26, R18, -12583039 ;  /* 0xcb40007f121a7421 */ /* 0x000fe20000000000 */
[----:B------:R-:W-:Y:S01]  /*0be0*/  FFMA R24, R25, 1.925963033500011079e-08, R24 ;  /* 0x32a5706019187823 */ /* 0x000fe20000000018 */
[----:B------:R-:W-:Y:S01]  /*0bf0*/  FADD R25, R17, -R0 ;  /* 0x8000000011197221 */ /* 0x000fe20000000000 */
[-C--:B------:R-:W-:Y:S01]  /*0c00*/  FFMA.RM R19, R28, R13.reuse, 12582913 ;  /* 0x4b4000011c137423 */ /* 0x080fe2000000400d */
[----:B------:R-:W-:Y:S01]  /*0c10*/  FFMA R26, R21, 1.4426950216293334961, -R26 ;  /* 0x3fb8aa3b151a7823 */ /* 0x000fe2000000081a */
[----:B------:R-:W-:Y:S01]  /*0c20*/  SHF.L.U32 R14, R14, 0x17, RZ ;  /* 0x000000170e0e7819 */ /* 0x000fe200000006ff */
[----:B------:R-:W-:Y:S01]  /*0c30*/  FFMA.SAT R28, R25, R12, 0.5 ;  /* 0x3f000000191c7423 */ /* 0x000fe2000000200c */
[----:B------:R2:W3:Y:S01]  /*0c40*/  MUFU.EX2 R15, R20 ;  /* 0x00000014000f7308 */ /* 0x0004e20000000800 */
[----:B------:R-:W-:Y:S01]  /*0c50*/  FFMA R12, R21, 1.925963033500011079e-08, R26 ;  /* 0x32a57060150c7823 */ /* 0x000fe2000000001a */
[----:B------:R-:W-:Y:S01]  /*0c60*/  SHF.L.U32 R21, R9, 0x17, RZ ;  /* 0x0000001709157819 */ /* 0x000fe200000006ff */
[----:B------:R-:W-:-:S04]  /*0c70*/  FFMA.RM R13, R28, R13, 12582913 ;  /* 0x4b4000011c0d7423 */ /* 0x000fc8000000400d */
[----:B0-----:R-:W-:Y:S01]  /*0c80*/  FMUL R8, R21, R8 ;  /* 0x0000000815087220 */ /* 0x001fe20000400000 */
[----:B------:R0:W4:Y:S01]  /*0c90*/  MUFU.EX2 R16, R22 ;  /* 0x0000001600107308 */ /* 0x0001220000000800 */
[----:B--2---:R-:W-:Y:S01]  /*0ca0*/  FADD R20, R19, -12583039 ;  /* 0xcb40007f13147421 */ /* 0x004fe20000000000 */
[----:B-1----:R-:W-:Y:S01]  /*0cb0*/  FMUL R11, R6, R11 ;  /* 0x0000000b060b7220 */ /* 0x002fe20000400000 */
[----:B------:R-:W-:Y:S01]  /*0cc0*/  FADD R6, R8, R3 ;  /* 0x0000000308067221 */ /* 0x000fe20000000000 */
[----:B------:R-:W-:Y:S01]  /*0cd0*/  SHF.L.U32 R21, R18, 0x17, RZ ;  /* 0x0000001712157819 */ /* 0x000fe200000006ff */
[----:B------:R-:W-:Y:S01]  /*0ce0*/  FFMA R20, R23, 1.4426950216293334961, -R20 ;  /* 0x3fb8aa3b17147823 */ /* 0x000fe20000000814 */
[C---:B------:R-:W-:Y:S01]  /*0cf0*/  SHF.L.U32 R18, R13.reuse, 0x17, RZ ;  /* 0x000000170d127819 */ /* 0x040fe200000006ff */
[----:B------:R-:W-:Y:S01]  /*0d00*/  FADD R6, R6, R11 ;  /* 0x0000000b06067221 */ /* 0x000fe20000000000 */
[----:B------:R-:W1:Y:S01]  /*0d10*/  MUFU.EX2 R17, R24 ;  /* 0x0000001800117308 */ /* 0x000e620000000800 */
[----:B0-----:R-:W-:Y:S01]  /*0d20*/  FADD R22, R13, -12583039 ;  /* 0xcb40007f0d167421 */ /* 0x001fe20000000000 */
[----:B------:R-:W-:Y:S01]  /*0d30*/  FFMA R23, R23, 1.925963033500011079e-08, R20 ;  /* 0x32a5706017177823 */ /* 0x000fe20000000014 */
[----:B------:R-:W-:Y:S01]  /*0d40*/  SHF.L.U32 R20, R7, 0x17, RZ ;  /* 0x0000001707147819 */ /* 0x000fe200000006ff */
[----:B------:R-:W-:Y:S01]  /*0d50*/  STG.E desc[UR10][R4.64+-0xc], R11 ;  /* 0xfffff40b04007986 */ /* 0x000fe2000c10190a */
[----:B------:R-:W-:Y:S01]  /*0d60*/  FFMA R22, R25, 1.4426950216293334961, -R22 ;  /* 0x3fb8aa3b19167823 */ /* 0x000fe20000000816 */
[----:B------:R-:W-:-:S02]  /*0d70*/  SHF.L.U32 R7, R10, 0x17, RZ ;  /* 0x000000170a077819 */ /* 0x000fc400000006ff */
[----:B------:R-:W0:Y:S01]  /*0d80*/  MUFU.EX2 R12, R12 ;  /* 0x0000000c000c7308 */ /* 0x000e220000000800 */
[----:B------:R-:W-:Y:S01]  /*0d90*/  FFMA R22, R25, 1.925963033500011079e-08, R22 ;  /* 0x32a5706019167823 */ /* 0x000fe20000000016 */
[----:B------:R-:W-:Y:S01]  /*0da0*/  SHF.L.U32 R10, R19, 0x17, RZ ;  /* 0x00000017130a7819 */ /* 0x000fe200000006ff */
[----:B---3--:R-:W-:Y:S01]  /*0db0*/  FMUL R15, R20, R15 ;  /* 0x0000000f140f7220 */ /* 0x008fe20000400000 */
[----:B----4-:R-:W-:Y:S01]  /*0dc0*/  FMUL R7, R7, R16 ;  /* 0x0000001007077220 */ /* 0x010fe20000400000 */
[----:B------:R2:W-:Y:S02]  /*0dd0*/  STG.E desc[UR10][R4.64+-0x10], R8 ;  /* 0xfffff00804007986 */ /* 0x0005e4000c10190a */
[----:B------:R-:W-:Y:S01]  /*0de0*/  FADD R6, R6, R15 ;  /* 0x0000000f06067221 */ /* 0x000fe20000000000 */
[----:B------:R-:W3:Y:S01]  /*0df0*/  MUFU.EX2 R9, R23 ;  /* 0x0000001700097308 */ /* 0x000ee20000000800 */
[----:B-1----:R-:W-:Y:S01]  /*0e00*/  FMUL R17, R14, R17 ;  /* 0x000000110e117220 */ /* 0x002fe20000400000 */
[----:B------:R-:W-:Y:S01]  /*0e10*/  STG.E desc[UR10][R4.64+-0x8], R15 ;  /* 0xfffff80f04007986 */ /* 0x000fe2000c10190a */
[----:B------:R-:W-:-:S03]  /*0e20*/  FADD R6, R6, R7 ;  /* 0x0000000706067221 */ /* 0x000fc60000000000 */
[----:B------:R-:W-:Y:S01]  /*0e30*/  STG.E desc[UR10][R4.64], R17 ;  /* 0x0000001104007986 */ /* 0x000fe2000c10190a */
[----:B------:R-:W-:Y:S01]  /*0e40*/  FADD R6, R6, R17 ;  /* 0x0000001106067221 */ /* 0x000fe20000000000 */
[----:B------:R-:W1:Y:S01]  /*0e50*/  MUFU.EX2 R3, R22 ;  /* 0x0000001600037308 */ /* 0x000e620000000800 */
[----:B0-----:R-:W-:Y:S01]  /*0e60*/  FMUL R21, R21, R12 ;  /* 0x0000000c15157220 */ /* 0x001fe20000400000 */
[----:B--2---:R-:W-:Y:S01]  /*0e70*/  IADD3 R8, P0, PT, R4, 0x20, RZ ;  /* 0x0000002004087810 */ /* 0x004fe20007f1e0ff */
[----:B------:R0:W-:Y:S02]  /*0e80*/  STG.E desc[UR10][R4.64+-0x4], R7 ;  /* 0xfffffc0704007986 */ /* 0x0001e4000c10190a */
[----:B------:R-:W-:Y:S02]  /*0e90*/  FADD R6, R6, R21 ;  /* 0x0000001506067221 */ /* 0x000fe40000000000 */
[----:B------:R2:W-:Y:S01]  /*0ea0*/  STG.E desc[UR10][R4.64+0x4], R21 ;  /* 0x0000041504007986 */ /* 0x0005e2000c10190a */
[----:B---3--:R-:W-:-:S04]  /*0eb0*/  FMUL R9, R10, R9 ;  /* 0x000000090a097220 */ /* 0x008fc80000400000 */
[----:B------:R-:W-:Y:S01]  /*0ec0*/  FADD R6, R6, R9 ;  /* 0x0000000906067221 */ /* 0x000fe20000000000 */
[----:B------:R2:W-:Y:S01]  /*0ed0*/  STG.E desc[UR10][R4.64+0x8], R9 ;  /* 0x0000080904007986 */ /* 0x0005e2000c10190a */
[----:B0-----:R-:W-:Y:S01]  /*0ee0*/  IADD3.X R7, PT, PT, RZ, R5, RZ, P0, !PT ;  /* 0x00000005ff077210 */ /* 0x001fe200007fe4ff */
[----:B-1----:R-:W-:-:S04]  /*0ef0*/  FMUL R11, R18, R3 ;  /* 0x00000003120b7220 */ /* 0x002fc80000400000 */
[----:B------:R-:W-:Y:S01]  /*0f00*/  FADD R3, R6, R11 ;  /* 0x0000000b06037221 */ /* 0x000fe20000000000 */
[----:B------:R2:W-:Y:S01]  /*0f10*/  STG.E desc[UR10][R4.64+0xc], R11 ;  /* 0x00000c0b04007986 */ /* 0x0005e2000c10190a */
[----:B------:R-:W-:Y:S05]  /*0f20*/  BRA.U UP1, `(.L_x_8) ;  /* 0xfffffff9015c7547 */ /* 0x000fea000b83ffff */
.L_x_7:
[----:B------:R-:W-:Y:S05]  /*0f30*/  BRA.U !UP0, `(.L_x_6) ;  /* 0x0000000508e87547 */ /* 0x000fea000b800000 */
[----:B------:R-:W0:Y:S01]  /*0f40*/  LDCU UR4, c[0x0][0x38c] ;  /* 0x00007180ff0477ac */ /* 0x000e220008000800 */
[----:B------:R-:W-:Y:S02]  /*0f50*/  UISETP.GE.U32.AND UP0, UPT, UR12, 0x4, UPT ;  /* 0x000000040c00788c */ /* 0x000fe4000bf06070 */
[----:B0-----:R-:W-:-:S04]  /*0f60*/  ULOP3.LUT UR5, UR4, 0x3, URZ, 0xc0, !UPT ;  /* 0x0000000304057892 */ /* 0x001fc8000f8ec0ff */
[----:B------:R-:W-:-:S03]  /*0f70*/  UISETP.NE.AND UP1, UPT, UR5, URZ, UPT ;  /* 0x000000ff0500728c */ /* 0x000fc6000bf25270 */
[----:B------:R-:W-:Y:S08]  /*0f80*/  BRA.U !UP0, `(.L_x_9) ;  /* 0x0000000108ec7547 */ /* 0x000ff0000b800000 */
[----:B--2---:R-:W0:Y:S01]  /*0f90*/  LDC.64 R4, c[0x0][0x380] ;  /* 0x0000e000ff047b82 */ /* 0x004e220000000a00 */
[----:B------:R-:W-:-:S05]  /*0fa0*/  IADD3 R7, PT, PT, R2, UR8, RZ ;  /* 0x0000000802077c10 */ /* 0x000fca000fffe0ff */
[----:B0-----:R-:W-:-:S05]  /*0fb0*/  IMAD.WIDE.U32 R4, R7, 0x4, R4 ;  /* 0x0000000407047825 */ /* 0x001fca00078e0004 */
[----:B------:R-:W2:Y:S01]  /*0fc0*/  LDG.E R7, desc[UR10][R4.64] ;  /* 0x0000000a04077981 */ /* 0x000ea2000c1e1900 */
[----:B------:R-:W-:Y:S01]  /*0fd0*/  HFMA2 R9, -RZ, RZ, 0.96630859375, -0.0022525787353515625 ;  /* 0x3bbb989dff097431 */ /* 0x000fe200000001ff */
[----:B------:R-:W-:Y:S02]  /*0fe0*/  MOV R8, 0x437c0000 ;  /* 0x437c000000087802 */ /* 0x000fe40000000f00 */
[----:B------:R-:W-:-:S04]  /*0ff0*/  IADD3 R12, P0, PT, R2, UR8, RZ ;  /* 0x00000008020c7c10 */ /* 0x000fc8000ff1e0ff */
[----:B------:R-:W-:Y:S01]  /*1000*/  IADD3.X R14, PT, PT, RZ, RZ, RZ, P0, !PT ;  /* 0x000000ffff0e7210 */ /* 0x000fe200007fe4ff */
[----:B--2---:R-:W-:-:S04]  /*1010*/  FADD R10, R7, -R0 ;  /* 0x80000000070a7221 */ /* 0x004fc80000000000 */
[----:B------:R-:W-:-:S04]  /*1020*/  FFMA.SAT R7, R10, R9, 0.5 ;  /* 0x3f0000000a077423 */ /* 0x000fc80000002009 */
[----:B------:R-:W-:Y:S02]  /*1030*/  FFMA.RM R11, R7, R8, 12582913 ;  /* 0x4b400001070b7423 */ /* 0x000fe40000004008 */
[----:B------:R-:W0:Y:S02]  /*1040*/  LDC.64 R6, c[0x0][0x380] ;  /* 0x0000e000ff067b82 */ /* 0x000e240000000a00 */
[----:B------:R-:W-:-:S04]  /*1050*/  FADD R13, R11, -12583039 ;  /* 0xcb40007f0b0d7421 */ /* 0x000fc80000000000 */
[----:B------:R-:W-:-:S04]  /*1060*/  FFMA R13, R10, 1.4426950216293334961, -R13 ;  /* 0x3fb8aa3b0a0d7823 */ /* 0x000fc8000000080d */
[----:B------:R-:W-:Y:S01]  /*1070*/  FFMA R13, R10, 1.925963033500011079e-08, R13 ;  /* 0x32a570600a0d7823 */ /* 0x000fe2000000000d */
[----:B------:R-:W-:-:S05]  /*1080*/  SHF.L.U32 R10, R11, 0x17, RZ ;  /* 0x000000170b0a7819 */ /* 0x000fca00000006ff */
[----:B------:R-:W1:Y:S01]  /*1090*/  MUFU.EX2 R13, R13 ;  /* 0x0000000d000d7308 */ /* 0x000e620000000800 */
[----:B0-----:R-:W-:-:S04]  /*10a0*/  LEA R6, P0, R12, R6, 0x2 ;  /* 0x000000060c067211 */ /* 0x001fc800078010ff */
[----:B------:R-:W-:Y:S01]  /*10b0*/  LEA.HI.X R7, R12, R7, R14, 0x2, P0 ;  /* 0x000000070c077211 */ /* 0x000fe200000f140e */
[----:B-1----:R-:W-:-:S05]  /*10c0*/  FMUL R10, R10, R13 ;  /* 0x0000000d0a0a7220 */ /* 0x002fca0000400000 */
[----:B------:R0:W-:Y:S04]  /*10d0*/  STG.E desc[UR10][R4.64], R10 ;  /* 0x0000000a04007986 */ /* 0x0001e8000c10190a */
[----:B------:R-:W2:Y:S04]  /*10e0*/  LDG.E R11, desc[UR10][R6.64+0x4] ;  /* 0x0000040a060b7981 */ /* 0x000ea8000c1e1900 */
[----:B------:R-:W3:Y:S04]  /*10f0*/  LDG.E R15, desc[UR10][R6.64+0x8] ;  /* 0x0000080a060f7981 */ /* 0x000ee8000c1e1900 */
[----:B------:R-:W4:Y:S01]  /*1100*/  LDG.E R17, desc[UR10][R6.64+0xc] ;  /* 0x00000c0a06117981 */ /* 0x000f22000c1e1900 */
[----:B------:R-:W-:Y:S01]  /*1110*/  FADD R3, R3, R10 ;  /* 0x0000000a03037221 */ /* 0x000fe20000000000 */
[----:B------:R-:W-:Y:S01]  /*1120*/  IADD3 R2, PT, PT, R2, 0x4, RZ ;  /* 0x0000000402027810 */ /* 0x000fe20007ffe0ff */
[--C-:B--2---:R-:W-:Y:S01]  /*1130*/  FADD R12, R11, -R0.reuse ;  /* 0x800000000b0c7221 */ /* 0x104fe20000000000 */
[----:B---3--:R-:W-:-:S03]  /*1140*/  FADD R14, R15, -R0 ;  /* 0x800000000f0e7221 */ /* 0x008fc60000000000 */
[-C--:B------:R-:W-:Y:S01]  /*1150*/  FFMA.SAT R11, R12, R9.reuse, 0.5 ;  /* 0x3f0000000c0b7423 */ /* 0x080fe20000002009 */
[----:B----4-:R-:W-:Y:S01]  /*1160*/  FADD R16, R17, -R0 ;  /* 0x8000000011107221 */ /* 0x010fe20000000000 */
[-C--:B------:R-:W-:Y:S02]  /*1170*/  FFMA.SAT R15, R14, R9.reuse, 0.5 ;  /* 0x3f0000000e0f7423 */ /* 0x080fe40000002009 */
[-C--:B------:R-:W-:Y:S01]  /*1180*/  FFMA.RM R11, R11, R8.reuse, 12582913 ;  /* 0x4b4000010b0b7423 */ /* 0x080fe20000004008 */
[----:B------:R-:W-:Y:S01]  /*1190*/  FFMA.SAT R9, R16, R9, 0.5 ;  /* 0x3f00000010097423 */ /* 0x000fe20000002009 */
[-C--:B------:R-:W-:Y:S02]  /*11a0*/  FFMA.RM R15, R15, R8.reuse, 12582913 ;  /* 0x4b4000010f0f7423 */ /* 0x080fe40000004008 */
[C---:B------:R-:W-:Y:S01]  /*11b0*/  FADD R13, R11.reuse, -12583039 ;  /* 0xcb40007f0b0d7421 */ /* 0x040fe20000000000 */
[----:B------:R-:W-:Y:S01]  /*11c0*/  SHF.L.U32 R11, R11, 0x17, RZ ;  /* 0x000000170b0b7819 */ /* 0x000fe200000006ff */
[----:B------:R-:W-:Y:S01]  /*11d0*/  FFMA.RM R9, R9, R8, 12582913 ;  /* 0x4b40000109097423 */ /* 0x000fe20000004008 */
[C---:B0-----:R-:W-:Y:S01]  /*11e0*/  FADD R5, R15.reuse, -12583039 ;  /* 0xcb40007f0f057421 */ /* 0x041fe20000000000 */
[----:B------:R-:W-:Y:S01]  /*11f0*/  FFMA R13, R12, 1.4426950216293334961, -R13 ;  /* 0x3fb8aa3b0c0d7823 */ /* 0x000fe2000000080d */
[----:B------:R-:W-:Y:S01]  /*1200*/  SHF.L.U32 R15, R15, 0x17, RZ ;  /* 0x000000170f0f7819 */ /* 0x000fe200000006ff */
[C---:B------:R-:W-:Y:S01]  /*1210*/  FADD R17, R9.reuse, -12583039 ;  /* 0xcb40007f09117421 */ /* 0x040fe20000000000 */
[----:B------:R-:W-:Y:S01]  /*1220*/  FFMA R5, R14, 1.4426950216293334961, -R5 ;  /* 0x3fb8aa3b0e057823 */ /* 0x000fe20000000805 */
[----:B------:R-:W-:Y:S01]  /*1230*/  FFMA R13, R12, 1.925963033500011079e-08, R13 ;  /* 0x32a570600c0d7823 */ /* 0x000fe2000000000d */
[----:B------:R-:W-:Y:S01]  /*1240*/  SHF.L.U32 R9, R9, 0x17, RZ ;  /* 0x0000001709097819 */ /* 0x000fe200000006ff */
[----:B------:R-:W-:Y:S01]  /*1250*/  FFMA R17, R16, 1.4426950216293334961, -R17 ;  /* 0x3fb8aa3b10117823 */ /* 0x000fe20000000811 */
[----:B------:R-:W-:Y:S01]  /*1260*/  FFMA R5, R14, 1.925963033500011079e-08, R5 ;  /* 0x32a570600e057823 */ /* 0x000fe20000000005 */
[----:B------:R-:W0:Y:S02]  /*1270*/  MUFU.EX2 R4, R13 ;  /* 0x0000000d00047308 */ /* 0x000e240000000800 */
[----:B------:R-:W-:-:S06]  /*1280*/  FFMA R17, R16, 1.925963033500011079e-08, R17 ;  /* 0x32a5706010117823 */ /* 0x000fcc0000000011 */
[----:B------:R-:W1:Y:S08]  /*1290*/  MUFU.EX2 R8, R5 ;  /* 0x0000000500087308 */ /* 0x000e700000000800 */
[----:B------:R-:W2:Y:S01]  /*12a0*/  MUFU.EX2 R12, R17 ;  /* 0x00000011000c7308 */ /* 0x000ea20000000800 */
[----:B0-----:R-:W-:-:S04]  /*12b0*/  FMUL R4, R11, R4 ;  /* 0x000000040b047220 */ /* 0x001fc80000400000 */
[----:B------:R-:W-:Y:S01]  /*12c0*/  FADD R3, R3, R4 ;  /* 0x0000000403037221 */ /* 0x000fe20000000000 */
[----:B------:R0:W-:Y:S01]  /*12d0*/  STG.E desc[UR10][R6.64+0x4], R4 ;  /* 0x0000040406007986 */ /* 0x0001e2000c10190a */
[----:B-1----:R-:W-:-:S04]  /*12e0*/  FMUL R8, R15, R8 ;  /* 0x000000080f087220 */ /* 0x002fc80000400000 */
[----:B------:R-:W-:Y:S01]  /*12f0*/  FADD R3, R3, R8 ;  /* 0x0000000803037221 */ /* 0x000fe20000000000 */
[----:B------:R0:W-:Y:S01]  /*1300*/  STG.E desc[UR10][R6.64+0x8], R8 ;  /* 0x0000080806007986 */ /* 0x0001e2000c10190a */
[----:B--2---:R-:W-:-:S04]  /*1310*/  FMUL R9, R9, R12 ;  /* 0x0000000c09097220 */ /* 0x004fc80000400000 */
[----:B------:R-:W-:Y:S01]  /*1320*/  FADD R3, R3, R9 ;  /* 0x0000000903037221 */ /* 0x000fe20000000000 */
[----:B------:R0:W-:Y:S06]  /*1330*/  STG.E desc[UR10][R6.64+0xc], R9 ;  /* 0x00000c0906007986 */ /* 0x0001ec000c10190a */
.L_x_9:
[----:B------:R-:W-:Y:S05]  /*1340*/  BRA.U !UP1, `(.L_x_6) ;  /* 0x0000000109e47547 */ /* 0x000fea000b800000 */
[----:B------:R-:W-:Y:S02]  /*1350*/  UISETP.NE.AND UP0, UPT, UR5, 0x1, UPT ;  /* 0x000000010500788c */ /* 0x000fe4000bf05270 */
[----:B------:R-:W-:-:S04]  /*1360*/  ULOP3.LUT UR4, UR4, 0x1, URZ, 0xc0, !UPT ;  /* 0x0000000104047892 */ /* 0x000fc8000f8ec0ff */
[----:B------:R-:W-:-:S03]  /*1370*/  UISETP.NE.U32.AND UP1, UPT, UR4, 0x1, UPT ;  /* 0x000000010400788c */ /* 0x000fc6000bf25070 */
[----:B------:R-:W-:Y:S08]  /*1380*/  BRA.U !UP0, `(.L_x_10) ;  /* 0x00000001088c7547 */ /* 0x000ff0000b800000 */
[----:B0-2---:R-:W0:Y:S01]  /*1390*/  LDC.64 R4, c[0x0][0x380] ;  /* 0x0000e000ff047b82 */ /* 0x005e220000000a00 */
        /* <DEDUP_REMOVED lines=11> */
[C---:B------:R-:W-:Y:S01]  /*1450*/  FADD R11, R9.reuse, -12583039 ;  /* 0xcb40007f090b7421 */ /* 0x040fe20000000000 */
[----:B------:R-:W-:-:S03]  /*1460*/  SHF.L.U32 R9, R9, 0x17, RZ ;  /* 0x0000001709097819 */ /* 0x000fc600000006ff */
[----:B------:R-:W-:-:S04]  /*1470*/  FFMA R11, R8, 1.4426950216293334961, -R11 ;  /* 0x3fb8aa3b080b7823 */ /* 0x000fc8000000080b */
[----:B------:R-:W-:-:S04]  /*1480*/  FFMA R11, R8, 1.925963033500011079e-08, R11 ;  /* 0x32a57060080b7823 */ /* 0x000fc8000000000b */
[----:B------:R-:W1:Y:S01]  /*1490*/  MUFU.EX2 R8, R11 ;  /* 0x0000000b00087308 */ /* 0x000e620000000800 */
[----:B0-----:R-:W-:-:S04]  /*14a0*/  LEA R6, P0, R12, R6, 0x2 ;  /* 0x000000060c067211 */ /* 0x001fc800078010ff */
[----:B------:R-:W-:Y:S01]  /*14b0*/  LEA.HI.X R7, R12, R7, R14, 0x2, P0 ;  /* 0x000000070c077211 */ /* 0x000fe200000f140e */
[----:B-1----:R-:W-:-:S05]  /*14c0*/  FMUL R8, R9, R8 ;  /* 0x0000000809087220 */ /* 0x002fca0000400000 */
[----:B------:R1:W-:Y:S04]  /*14d0*/  STG.E desc[UR10][R4.64], R8 ;  /* 0x0000000804007986 */ /* 0x0003e8000c10190a */
[----:B------:R-:W2:Y:S01]  /*14e0*/  LDG.E R9, desc[UR10][R6.64+0x4] ;  /* 0x0000040a06097981 */ /* 0x000ea2000c1e1900 */
[----:B------:R-:W-:Y:S01]  /*14f0*/  FADD R3, R3, R8 ;  /* 0x0000000803037221 */ /* 0x000fe20000000000 */
[----:B------:R-:W-:Y:S01]  /*1500*/  IADD3 R2, PT, PT, R2, 0x2, RZ ;  /* 0x0000000202027810 */ /* 0x000fe20007ffe0ff */
[----:B--2---:R-:W-:-:S04]  /*1510*/  FADD R9, R9, -R0 ;  /* 0x8000000009097221 */ /* 0x004fc80000000000 */
[----:B------:R-:W-:-:S04]  /*1520*/  FFMA.SAT R10, R9, R10, 0.5 ;  /* 0x3f000000090a7423 */ /* 0x000fc8000000200a */
[----:B------:R-:W-:-:S04]  /*1530*/  FFMA.RM R10, R10, R13, 12582913 ;  /* 0x4b4000010a0a7423 */ /* 0x000fc8000000400d */
[C---:B------:R-:W-:Y:S01]  /*1540*/  FADD R12, R10.reuse, -12583039 ;  /* 0xcb40007f0a0c7421 */ /* 0x040fe20000000000 */
[----:B------:R-:W-:-:S03]  /*1550*/  SHF.L.U32 R10, R10, 0x17, RZ ;  /* 0x000000170a0a7819 */ /* 0x000fc600000006ff */
[----:B------:R-:W-:-:S04]  /*1560*/  FFMA R12, R9, 1.4426950216293334961, -R12 ;  /* 0x3fb8aa3b090c7823 */ /* 0x000fc8000000080c */
[----:B------:R-:W-:-:S04]  /*1570*/  FFMA R12, R9, 1.925963033500011079e-08, R12 ;  /* 0x32a57060090c7823 */ /* 0x000fc8000000000c */
[----:B------:R-:W0:Y:S02]  /*1580*/  MUFU.EX2 R9, R12 ;  /* 0x0000000c00097308 */ /* 0x000e240000000800 */
[----:B0-----:R-:W-:-:S04]  /*1590*/  FMUL R9, R10, R9 ;  /* 0x000000090a097220 */ /* 0x001fc80000400000 */
[----:B------:R-:W-:Y:S01]  /*15a0*/  FADD R3, R3, R9 ;  /* 0x0000000903037221 */ /* 0x000fe20000000000 */
[----:B------:R1:W-:Y:S06]  /*15b0*/  STG.E desc[UR10][R6.64+0x4], R9 ;  /* 0x0000040906007986 */ /* 0x0003ec000c10190a */
.L_x_10:
[----:B------:R-:W-:Y:S05]  /*15c0*/  BRA.U UP1, `(.L_x_6) ;  /* 0x0000000101447547 */ /* 0x000fea000b800000 */
[----:B012---:R-:W0:Y:S01]  /*15d0*/  LDC.64 R4, c[0x0][0x380] ;  /* 0x0000e000ff047b82 */ /* 0x007e220000000a00 */
[----:B------:R-:W-:-:S05]  /*15e0*/  IADD3 R7, PT, PT, R2, UR8, RZ ;  /* 0x0000000802077c10 */ /* 0x000fca000fffe0ff */
[----:B0-----:R-:W-:-:S05]  /*15f0*/  IMAD.WIDE.U32 R4, R7, 0x4, R4 ;  /* 0x0000000407047825 */ /* 0x001fca00078e0004 */
[----:B------:R-:W2:Y:S01]  /*1600*/  LDG.E R7, desc[UR10][R4.64] ;  /* 0x0000000a04077981 */ /* 0x000ea2000c1e1900 */
[----:B------:R-:W-:Y:S01]  /*1610*/  HFMA2 R2, -RZ, RZ, 0.96630859375, -0.0022525787353515625 ;  /* 0x3bbb989dff027431 */ /* 0x000fe200000001ff */
[----:B------:R-:W-:Y:S01]  /*1620*/  MOV R9, 0x437c0000 ;  /* 0x437c000000097802 */ /* 0x000fe20000000f00 */
        /* <DEDUP_REMOVED lines=11> */
.L_x_6:
[----:B01----:R-:W0:Y:S02]  /*16e0*/  LDC R6, c[0x0][0x38c] ;  /* 0x0000e300ff067b82 */ /* 0x003e240000000800 */
[----:B0-----:R-:W-:-:S13]  /*16f0*/  ISETP.GE.AND P0, PT, R6, 0x1, PT ;  /* 0x000000010600780c */ /* 0x001fda0003f06270 */
[----:B------:R-:W-:Y:S05]  /*1700*/  @!P0 EXIT ;  /* 0x000000000000894d */ /* 0x000fea0003800000 */
[C---:B------:R-:W-:Y:S01]  /*1710*/  ISETP.GE.U32.AND P0, PT, R6.reuse, 0x10, PT ;  /* 0x000000100600780c */ /* 0x040fe20003f06070 */
[C---:B------:R-:W-:Y:S02]  /*1720*/  IMAD R2, R6.reuse, UR9, RZ ;  /* 0x0000000906027c24 */ /* 0x040fe4000f8e02ff */
[----:B------:R-:W-:Y:S01]  /*1730*/  HFMA2 R7, -RZ, RZ, 0, 0 ;  /* 0x00000000ff077431 */ /* 0x000fe200000001ff */
[----:B------:R-:W-:-:S09]  /*1740*/  LOP3.LUT R8, R6, 0xf, RZ, 0xc0, !PT ;  /* 0x0000000f06087812 */ /* 0x000fd200078ec0ff */
[----:B------:R-:W-:Y:S05]  /*1750*/  @!P0 BRA `(.L_x_11) ;  /* 0x0000000c00908947 */ /* 0x000fea0003800000 */
[----:B--23--:R-:W0:Y:S01]  /*1760*/  LDC.64 R4, c[0x0][0x380] ;  /* 0x0000e000ff047b82 */ /* 0x00ce220000000a00 */
[----:B------:R-:W-:-:S04]  /*1770*/  LOP3.LUT R7, R6, 0x7ffffff0, RZ, 0xc0, !PT ;  /* 0x7ffffff006077812 */ /* 0x000fc800078ec0ff */
[----:B------:R-:W-:Y:S01]  /*1780*/  IADD3 R6, PT, PT, -R7, RZ, RZ ;  /* 0x000000ff07067210 */ /* 0x000fe20007ffe1ff */
[----:B0-----:R-:W-:-:S03]  /*1790*/  IMAD.WIDE.U32 R4, R2, 0x4, R4 ;  /* 0x0000000402047825 */ /* 0x001fc600078e0004 */
[----:B------:R-:W-:-:S04]  /*17a0*/  IADD3 R0, P0, PT, R4, 0x20, RZ ;  /* 0x0000002004007810 */ /* 0x000fc80007f1e0ff */
[----:B------:R-:W-:-:S09]  /*17b0*/  IADD3.X R9, PT, PT, RZ, R5, RZ, P0, !PT ;  /* 0x00000005ff097210 */ /* 0x000fd200007fe4ff */
.L_x_28:
[----:B0-----:R-:W-:Y:S02]  /*17c0*/  MOV R4, R0 ;  /* 0x0000000000047202 */ /* 0x001fe40000000f00 */
[----:B------:R-:W-:-:S05]  /*17d0*/  MOV R5, R9 ;  /* 0x0000000900057202 */ /* 0x000fca0000000f00 */
[----:B------:R-:W2:Y:S01]  /*17e0*/  LDG.E R0, desc[UR10][R4.64+-0x20] ;  /* 0xffffe00a04007981 */ /* 0x000ea2000c1e1900 */
[----:B------:R-:W0:Y:S01]  /*17f0*/  MUFU.RCP R10, R3 ;  /* 0x00000003000a7308 */ /* 0x000e220000001000 */
[----:B------:R-:W-:-:S04]  /*1800*/  IADD3 R6, PT, PT, R6, 0x10, RZ ;  /* 0x0000001006067810 */ /* 0x000fc80007ffe0ff */
[----:B------:R-:W-:Y:S01]  /*1810*/  ISETP.NE.AND P2, PT, R6, RZ, PT ;  /* 0x000000ff0600720c */ /* 0x000fe20003f45270 */
[----:B0-----:R-:W-:-:S04]  /*1820*/  FFMA R9, R10, -R3, 1 ;  /* 0x3f8000000a097423 */ /* 0x001fc80000000803 */
[----:B------:R-:W-:Y:S01]  /*1830*/  FFMA R9, R10, R9, R10 ;  /* 0x000000090a097223 */ /* 0x000fe2000000000a */
[----:B--2---:R-:W0:Y:S03]  /*1840*/  FCHK P0, R0, R3 ;  /* 0x0000000300007302 */ /* 0x004e260000000000 */
[----:B------:R-:W-:-:S04]  /*1850*/  FFMA R10, R0, R9, RZ ;  /* 0x00000009000a7223 */ /* 0x000fc800000000ff */
[----:B------:R-:W-:-:S04]  /*1860*/  FFMA R11, R10, -R3, R0 ;  /* 0x800000030a0b7223 */ /* 0x000fc80000000000 */
[----:B------:R-:W-:Y:S01]  /*1870*/  FFMA R9, R9, R11, R10 ;  /* 0x0000000b09097223 */ /* 0x000fe2000000000a */
[----:B0-----:R-:W-:Y:S06]  /*1880*/  @!P0 BRA `(.L_x_12) ;  /* 0x00000000000c8947 */ /* 0x001fec0003800000 */
[----:B------:R-:W-:-:S07]  /*1890*/  MOV R12, 0x18b0 ;  /* 0x000018b0000c7802 */ /* 0x000fce0000000f00 */
[----:B------:R-:W-:Y:S05]  /*18a0*/  CALL.REL.NOINC `($__internal_0_$__cuda_sm3x_div_rn_noftz_f32_slowpath) ;  /* 0x0000001800a47944 */ /* 0x000fea0003c00000 */
[----:B------:R-:W-:-:S07]  /*18b0*/  MOV R9, R11 ;  /* 0x0000000b00097202 */ /* 0x000fce0000000f00 */
.L_x_12:
[----:B------:R-:W2:Y:S01]  /*18c0*/  LDG.E R13, desc[UR10][R4.64+-0x1c] ;  /* 0xffffe40a040d7981 */ /* 0x000ea2000c1e1900 */
[----:B------:R-:W0:Y:S03]  /*18d0*/  MUFU.RCP R0, R3 ;  /* 0x0000000300007308 */ /* 0x000e260000001000 */
[----:B------:R1:W-:Y:S01]  /*18e0*/  STG.E desc[UR10][R4.64+-0x20], R9 ;  /* 0xffffe00904007986 */ /* 0x0003e2000c10190a */
[----:B0-----:R-:W-:-:S04]  /*18f0*/  FFMA R11, R0, -R3, 1 ;  /* 0x3f800000000b7423 */ /* 0x001fc80000000803 */
[----:B------:R-:W-:Y:S01]  /*1900*/  FFMA R0, R0, R11, R0 ;  /* 0x0000000b00007223 */ /* 0x000fe20000000000 */
[----:B--2---:R-:W0:Y:S03]  /*1910*/  FCHK P0, R13, R3 ;  /* 0x000000030d007302 */ /* 0x004e260000000000 */
[----:B------:R-:W-:-:S04]  /*1920*/  FFMA R10, R0, R13, RZ ;  /* 0x0000000d000a7223 */ /* 0x000fc800000000ff */
[----:B------:R-:W-:-:S04]  /*1930*/  FFMA R11, R10, -R3, R13 ;  /* 0x800000030a0b7223 */ /* 0x000fc8000000000d */
[----:B------:R-:W-:Y:S01]  /*1940*/  FFMA R11, R0, R11, R10 ;  /* 0x0000000b000b7223 */ /* 0x000fe2000000000a */
[----:B01----:R-:W-:Y:S06]  /*1950*/  @!P0 BRA `(.L_x_13) ;  /* 0x00000000000c8947 */ /* 0x003fec0003800000 */
[----:B------:R-:W-:Y:S02]  /*1960*/  MOV R0, R13 ;  /* 0x0000000d00007202 */ /* 0x000fe40000000f00 */
[----:B------:R-:W-:-:S07]  /*1970*/  MOV R12, 0x1990 ;  /* 0x00001990000c7802 */ /* 0x000fce0000000f00 */
[----:B------:R-:W-:Y:S05]  /*1980*/  CALL.REL.NOINC `($__internal_0_$__cuda_sm3x_div_rn_noftz_f32_slowpath) ;  /* 0x00000018006c7944 */ /* 0x000fea0003c00000 */
.L_x_13:
        /* <DEDUP_REMOVED lines=13> */
[----:B------:R-:W-:-:S07]  /*1a60*/  MOV R9, R11 ;  /* 0x0000000b00097202 */ /* 0x000fce0000000f00 */
.L_x_14:
        /* <DEDUP_REMOVED lines=13> */
.L_x_15:
        /* <DEDUP_REMOVED lines=14> */
.L_x_16:
        /* <DEDUP_REMOVED lines=13> */
.L_x_17:
        /* <DEDUP_REMOVED lines=14> */
.L_x_18:
        /* <DEDUP_REMOVED lines=13> */
.L_x_19:
        /* <DEDUP_REMOVED lines=14> */
.L_x_20:
        /* <DEDUP_REMOVED lines=13> */
.L_x_21:
        /* <DEDUP_REMOVED lines=14> */
.L_x_22:
        /* <DEDUP_REMOVED lines=13> */
.L_x_23:
        /* <DEDUP_REMOVED lines=14> */
.L_x_24:
        /* <DEDUP_REMOVED lines=13> */
.L_x_25:
        /* <DEDUP_REMOVED lines=14> */
.L_x_26:
        /* <DEDUP_REMOVED lines=13> */
.L_x_27:
[----:B------:R0:W-:Y:S01]  /*2560*/  STG.E desc[UR10][R4.64+0x1c], R11 ;  /* 0x00001c0b04007986 */ /* 0x0001e2000c10190a */
[----:B------:R-:W-:-:S04]  /*2570*/  IADD3 R0, P0, PT, R4, 0x40, RZ ;  /* 0x0000004004007810 */ /* 0x000fc80007f1e0ff */
[----:B------:R-:W-:Y:S01]  /*2580*/  IADD3.X R9, PT, PT, RZ, R5, RZ, P0, !PT ;  /* 0x00000005ff097210 */ /* 0x000fe200007fe4ff */
[----:B------:R-:W-:Y:S08]  /*2590*/  @P2 BRA `(.L_x_28) ;  /* 0xfffffff000882947 */ /* 0x000ff0000383ffff */
.L_x_11:
[----:B------:R-:W-:-:S13]  /*25a0*/  ISETP.NE.AND P0, PT, R8, RZ, PT ;  /* 0x000000ff0800720c */ /* 0x000fda0003f05270 */
[----:B------:R-:W-:Y:S05]  /*25b0*/  @!P0 EXIT ;  /* 0x000000000000894d */ /* 0x000fea0003800000 */
[----:B------:R-:W1:Y:S01]  /*25c0*/  LDCU UR4, c[0x0][0x38c] ;  /* 0x00007180ff0477ac */ /* 0x000e620008000800 */
[----:B------:R-:W-:Y:S01]  /*25d0*/  ISETP.GE.U32.AND P0, PT, R8, 0x8, PT ;  /* 0x000000080800780c */ /* 0x000fe20003f06070 */
[----:B-1----:R-:W-:-:S12]  /*25e0*/  ULOP3.LUT UR4, UR4, 0x7, URZ, 0xc0, !UPT ;  /* 0x0000000704047892 */ /* 0x002fd8000f8ec0ff */
[----:B------:R-:W-:Y:S05]  /*25f0*/  @!P0 BRA `(.L_x_29) ;  /* 0x0000000400d48947 */ /* 0x000fea0003800000 */
[----:B--2---:R-:W1:Y:S01]  /*2600*/  LDC.64 R8, c[0x0][0x380] ;  /* 0x0000e000ff087b82 */ /* 0x004e620000000a00 */
[----:B0--3--:R-:W-:-:S05]  /*2610*/  IADD3 R5, PT, PT, R2, R7, RZ ;  /* 0x0000000702057210 */ /* 0x009fca0007ffe0ff */
[----:B-1----:R-:W-:-:S05]  /*2620*/  IMAD.WIDE.U32 R8, R5, 0x4, R8 ;  /* 0x0000000405087825 */ /* 0x002fca00078e0008 */
[----:B------:R-:W2:Y:S01]  /*2630*/  LDG.E R13, desc[UR10][R8.64] ;  /* 0x0000000a080d7981 */ /* 0x000ea2000c1e1900 */
[----:B------:R-:W0:Y:S02]  /*2640*/  MUFU.RCP R0, R3 ;  /* 0x0000000300007308 */ /* 0x000e240000001000 */
[----:B0-----:R-:W-:-:S04]  /*2650*/  FFMA R5, R0, -R3, 1 ;  /* 0x3f80000000057423 */ /* 0x001fc80000000803 */
[----:B------:R-:W-:Y:S02]  /*2660*/  FFMA R0, R0, R5, R0 ;  /* 0x0000000500007223 */ /* 0x000fe40000000000 */
[----:B--2---:R-:W0:Y:S02]  /*2670*/  FCHK P0, R13, R3 ;  /* 0x000000030d007302 */ /* 0x004e240000000000 */
[----:B------:R-:W-:-:S04]  /*2680*/  FFMA R4, R0, R13, RZ ;  /* 0x0000000d00047223 */ /* 0x000fc800000000ff */
[----:B------:R-:W-:-:S04]  /*2690*/  FFMA R5, R4, -R3, R13 ;  /* 0x8000000304057223 */ /* 0x000fc8000000000d */
[----:B------:R-:W-:Y:S01]  /*26a0*/  FFMA R11, R0, R5, R4 ;  /* 0x00000005000b7223 */ /* 0x000fe20000000004 */
[----:B0-----:R-:W-:Y:S06]  /*26b0*/  @!P0 BRA `(.L_x_30) ;  /* 0x00000000000c8947 */ /* 0x001fec0003800000 */
[----:B------:R-:W-:Y:S02]  /*26c0*/  MOV R0, R13 ;  /* 0x0000000d00007202 */ /* 0x000fe40000000f00 */
[----:B------:R-:W-:-:S07]  /*26d0*/  MOV R12, 0x26f0 ;  /* 0x000026f0000c7802 */ /* 0x000fce0000000f00 */
[----:B------:R-:W-:Y:S05]  /*26e0*/  CALL.REL.NOINC `($__internal_0_$__cuda_sm3x_div_rn_noftz_f32_slowpath) ;  /* 0x0000000c00147944 */ /* 0x000fea0003c00000 */
.L_x_30:
[----:B------:R-:W0:Y:S01]  /*26f0*/  LDC.64 R12, c[0x0][0x380] ;  /* 0x0000e000ff0c7b82 */ /* 0x000e220000000a00 */
[----:B------:R-:W-:Y:S01]  /*2700*/  IADD3 R0, P0, PT, R2, R7, RZ ;  /* 0x0000000702007210 */ /* 0x000fe20007f1e0ff */
[----:B------:R1:W-:Y:S03]  /*2710*/  STG.E desc[UR10][R8.64], R11 ;  /* 0x0000000b08007986 */ /* 0x0003e6000c10190a */
[----:B------:R-:W-:Y:S02]  /*2720*/  IADD3.X R5, PT, PT, RZ, RZ, RZ, P0, !PT ;  /* 0x000000ffff057210 */ /* 0x000fe400007fe4ff */
[----:B0-----:R-:W-:-:S04]  /*2730*/  LEA R4, P0, R0, R12, 0x2 ;  /* 0x0000000c00047211 */ /* 0x001fc800078010ff */
[----:B------:R-:W-:-:S05]  /*2740*/  LEA.HI.X R5, R0, R13, R5, 0x2, P0 ;  /* 0x0000000d00057211 */ /* 0x000fca00000f1405 */
        /* <DEDUP_REMOVED lines=13> */
.L_x_31:
        /* <DEDUP_REMOVED lines=14> */
.L_x_32:
        /* <DEDUP_REMOVED lines=13> */
.L_x_33:
        /* <DEDUP_REMOVED lines=14> */
.L_x_34:
        /* <DEDUP_REMOVED lines=13> */
.L_x_35:
        /* <DEDUP_REMOVED lines=14> */
.L_x_36:
        /* <DEDUP_REMOVED lines=13> */
.L_x_37:
[----:B------:R1:W-:Y:S01]  /*2d30*/  STG.E desc[UR10][R4.64+0x1c], R11 ;  /* 0x00001c0b04007986 */ /* 0x0003e2000c10190a */
[----:B------:R-:W-:-:S07]  /*2d40*/  IADD3 R7, PT, PT, R7, 0x8, RZ ;  /* 0x0000000807077810 */ /* 0x000fce0007ffe0ff */
.L_x_29:
[----:B------:R-:W-:-:S13]  /*2d50*/  ISETP.NE.AND P0, PT, RZ, UR4, PT ;  /* 0x00000004ff007c0c */ /* 0x000fda000bf05270 */
[----:B------:R-:W-:Y:S05]  /*2d60*/  @!P0 EXIT ;  /* 0x000000000000894d */ /* 0x000fea0003800000 */
[----:B------:R-:W4:Y:S01]  /*2d70*/  LDCU UR5, c[0x0][0x38c] ;  /* 0x00007180ff0577ac */ /* 0x000f220008000800 */
[----:B------:R-:W-:Y:S02]  /*2d80*/  UISETP.GE.U32.AND UP0, UPT, UR4, 0x4, UPT ;  /* 0x000000040400788c */ /* 0x000fe4000bf06070 */
[----:B----4-:R-:W-:-:S07]  /*2d90*/  ULOP3.LUT UR5, UR5, 0x3, URZ, 0xc0, !UPT ;  /* 0x0000000305057892 */ /* 0x010fce000f8ec0ff */
[----:B------:R-:W-:Y:S05]  /*2da0*/  BRA.U !UP0, `(.L_x_38) ;  /* 0x0000000108fc7547 */ /* 0x000fea000b800000 */
[----:B--2---:R-:W2:Y:S01]  /*2db0*/  LDC.64 R8, c[0x0][0x380] ;  /* 0x0000e000ff087b82 */ /* 0x004ea20000000a00 */
[----:B01-3--:R-:W-:-:S05]  /*2dc0*/  IADD3 R5, PT, PT, R2, R7, RZ ;  /* 0x0000000702057210 */ /* 0x00bfca0007ffe0ff */
[----:B--2---:R-:W-:-:S05]  /*2dd0*/  IMAD.WIDE.U32 R8, R5, 0x4, R8 ;  /* 0x0000000405087825 */ /* 0x004fca00078e0008 */
        /* <DEDUP_REMOVED lines=12> */
.L_x_39:
        /* <DEDUP_REMOVED lines=19> */
.L_x_40:
        /* <DEDUP_REMOVED lines=14> */
.L_x_41:
        /* <DEDUP_REMOVED lines=13> */
.L_x_42:
[----:B------:R4:W-:Y:S01]  /*3180*/  STG.E desc[UR10][R4.64+0xc], R11 ;  /* 0x00000c0b04007986 */ /* 0x0009e2000c10190a */
[----:B------:R-:W-:-:S07]  /*3190*/  IADD3 R7, PT, PT, R7, 0x4, RZ ;  /* 0x0000000407077810 */ /* 0x000fce0007ffe0ff */
.L_x_38:
[----:B------:R-:W-:-:S13]  /*31a0*/  ISETP.NE.AND P0, PT, RZ, UR5, PT ;  /* 0x00000005ff007c0c */ /* 0x000fda000bf05270 */
[----:B------:R-:W-:Y:S05]  /*31b0*/  @!P0 EXIT ;  /* 0x000000000000894d */ /* 0x000fea0003800000 */
[----:B01234-:R-:W0:Y:S01]  /*31c0*/  LDC.64 R4, c[0x0][0x380] ;  /* 0x0000e000ff047b82 */ /* 0x01fe220000000a00 */
[----:B------:R-:W-:Y:S01]  /*31d0*/  IADD3 R7, PT, PT, R2, R7, RZ ;  /* 0x0000000702077210 */ /* 0x000fe20007ffe0ff */
[----:B------:R-:W-:-:S04]  /*31e0*/  UIADD3 UR4, UPT, UPT, -UR5, URZ, URZ ;  /* 0x000000ff05047290 */ /* 0x000fc8000fffe1ff */
[----:B0-----:R-:W-:-:S08]  /*31f0*/  IMAD.WIDE.U32 R4, R7, 0x4, R4 ;  /* 0x0000000407047825 */ /* 0x001fd000078e0004 */
.L_x_44:
[----:B------:R-:W2:Y:S01]  /*3200*/  LDG.E R9, desc[UR10][R4.64] ;  /* 0x0000000a04097981 */ /* 0x000ea2000c1e1900 */
[----:B------:R-:W0:Y:S01]  /*3210*/  MUFU.RCP R0, R3 ;  /* 0x0000000300007308 */ /* 0x000e220000001000 */
[----:B------:R-:W-:-:S04]  /*3220*/  UIADD3 UR4, UPT, UPT, UR4, 0x1, URZ ;  /* 0x0000000104047890 */ /* 0x000fc8000fffe0ff */
[----:B------:R-:W-:Y:S01]  /*3230*/  UISETP.NE.AND UP0, UPT, UR4, URZ, UPT ;  /* 0x000000ff0400728c */ /* 0x000fe2000bf05270 */
[----:B0-----:R-:W-:-:S04]  /*3240*/  FFMA R7, R0, -R3, 1 ;  /* 0x3f80000000077423 */ /* 0x001fc80000000803 */
[----:B------:R-:W-:Y:S01]  /*3250*/  FFMA R0, R0, R7, R0 ;  /* 0x0000000700007223 */ /* 0x000fe20000000000 */
[----:B--2---:R-:W0:Y:S03]  /*3260*/  FCHK P0, R9, R3 ;  /* 0x0000000309007302 */ /* 0x004e260000000000 */
[----:B------:R-:W-:-:S04]  /*3270*/  FFMA R2, R0, R9, RZ ;  /* 0x0000000900027223 */ /* 0x000fc800000000ff */
[----:B------:R-:W-:-:S04]  /*3280*/  FFMA R7, R2, -R3, R9 ;  /* 0x8000000302077223 */ /* 0x000fc80000000009 */
[----:B------:R-:W-:Y:S01]  /*3290*/  FFMA R7, R0, R7, R2 ;  /* 0x0000000700077223 */ /* 0x000fe20000000002 */
[----:B0-----:R-:W-:Y:S06]  /*32a0*/  @!P0 BRA `(.L_x_43) ;  /* 0x0000000000108947 */ /* 0x001fec0003800000 */
[----:B------:R-:W-:Y:S02]  /*32b0*/  MOV R0, R9 ;  /* 0x0000000900007202 */ /* 0x000fe40000000f00 */
[----:B------:R-:W-:-:S07]  /*32c0*/  MOV R12, 0x32e0 ;  /* 0x000032e0000c7802 */ /* 0x000fce0000000f00 */
[----:B------:R-:W-:Y:S05]  /*32d0*/  CALL.REL.NOINC `($__internal_0_$__cuda_sm3x_div_rn_noftz_f32_slowpath) ;  /* 0x0000000000187944 */ /* 0x000fea0003c00000 */
[----:B------:R-:W-:-:S07]  /*32e0*/  MOV R7, R11 ;  /* 0x0000000b00077202 */ /* 0x000fce0000000f00 */
.L_x_43:
[----:B------:R0:W-:Y:S02]  /*32f0*/  STG.E desc[UR10][R4.64], R7 ;  /* 0x0000000704007986 */ /* 0x0001e4000c10190a */
[----:B0-----:R-:W-:-:S04]  /*3300*/  IADD3 R4, P0, PT, R4, 0x4, RZ ;  /* 0x0000000404047810 */ /* 0x001fc80007f1e0ff */
[----:B------:R-:W-:Y:S01]  /*3310*/  IADD3.X R5, PT, PT, RZ, R5, RZ, P0, !PT ;  /* 0x00000005ff057210 */ /* 0x000fe200007fe4ff */
[----:B------:R-:W-:Y:S08]  /*3320*/  BRA.U UP0, `(.L_x_44) ;  /* 0xfffffffd00b47547 */ /* 0x000ff0000b83ffff */
[----:B------:R-:W-:Y:S05]  /*3330*/  EXIT ;  /* 0x000000000000794d */ /* 0x000fea0003800000 */
        .weak           $__internal_0_$__cuda_sm3x_div_rn_noftz_f32_slowpath
        .type           $__internal_0_$__cuda_sm3x_div_rn_noftz_f32_slowpath,@function
        .size           $__internal_0_$__cuda_sm3x_div_rn_noftz_f32_slowpath,(.L_x_62 - $__internal_0_$__cuda_sm3x_div_rn_noftz_f32_slowpath)
$__internal_0_$__cuda_sm3x_div_rn_noftz_f32_slowpath:
[----:B------:R-:W-:Y:S02]  /*3340*/  SHF.R.U32.HI R11, RZ, 0x17, R3 ;  /* 0x00000017ff0b7819 */ /* 0x000fe40000011603 */
[----:B------:R-:W-:Y:S02]  /*3350*/  SHF.R.U32.HI R14, RZ, 0x17, R0 ;  /* 0x00000017ff0e7819 */ /* 0x000fe40000011600 */
[----:B------:R-:W-:Y:S02]  /*3360*/  LOP3.LUT R11, R11, 0xff, RZ, 0xc0, !PT ;  /* 0x000000ff0b0b7812 */ /* 0x000fe400078ec0ff */
[----:B------:R-:W-:Y:S02]  /*3370*/  LOP3.LUT R14, R14, 0xff, RZ, 0xc0, !PT ;  /* 0x000000ff0e0e7812 */ /* 0x000fe400078ec0ff */
[----:B------:R-:W-:Y:S02]  /*3380*/  IADD3 R16, PT, PT, R11, -0x1, RZ ;  /* 0xffffffff0b107810 */ /* 0x000fe40007ffe0ff */
[----:B------:R-:W-:-:S02]  /*3390*/  IADD3 R15, PT, PT, R14, -0x1, RZ ;  /* 0xffffffff0e0f7810 */ /* 0x000fc40007ffe0ff */
[----:B------:R-:W-:Y:S02]  /*33a0*/  ISETP.GT.U32.AND P0, PT, R16, 0xfd, PT ;  /* 0x000000fd1000780c */ /* 0x000fe40003f04070 */
[----:B------:R-:W-:Y:S02]  /*33b0*/  MOV R13, R3 ;  /* 0x00000003000d7202 */ /* 0x000fe40000000f00 */
[----:B------:R-:W-:-:S13]  /*33c0*/  ISETP.GT.U32.OR P0, PT, R15, 0xfd, P0 ;  /* 0x000000fd0f00780c */ /* 0x000fda0000704470 */
[----:B------:R-:W-:Y:S01]  /*33d0*/  @!P0 MOV R10, RZ ;  /* 0x000000ff000a8202 */ /* 0x000fe20000000f00 */
[----:B------:R-:W-:Y:S06]  /*33e0*/  @!P0 BRA `(.L_x_45) ;  /* 0x00000000005c8947 */ /* 0x000fec0003800000 */
[----:B------:R-:W-:Y:S02]  /*33f0*/  FSETP.GTU.FTZ.AND P0, PT, |R0|, +INF , PT ;  /* 0x7f8000000000780b */ /* 0x000fe40003f1c200 */
[----:B------:R-:W-:-:S04]  /*3400*/  FSETP.GTU.FTZ.AND P1, PT, |R3|, +INF , PT ;  /* 0x7f8000000300780b */ /* 0x000fc80003f3c200 */
[----:B------:R-:W-:-:S13]  /*3410*/  PLOP3.LUT P0, PT, P0, P1, PT, 0xf8, 0x8f ;  /* 0x00000000008f781c */ /* 0x000fda0000703f70 */
[----:B------:R-:W-:Y:S05]  /*3420*/  @P0 BRA `(.L_x_46) ;  /* 0x0000000400440947 */ /* 0x000fea0003800000 */
[----:B------:R-:W-:-:S13]  /*3430*/  LOP3.LUT P0, RZ, R13, 0x7fffffff, R0, 0xc8, !PT ;  /* 0x7fffffff0dff7812 */ /* 0x000fda000780c800 */
[----:B------:R-:W-:Y:S05]  /*3440*/  @!P0 BRA `(.L_x_47) ;  /* 0x0000000400348947 */ /* 0x000fea0003800000 */
[C---:B------:R-:W-:Y:S02]  /*3450*/  FSETP.NEU.FTZ.AND P3, PT, |R0|.reuse, +INF , PT ;  /* 0x7f8000000000780b */ /* 0x040fe40003f7d200 */
[----:B------:R-:W-:Y:S02]  /*3460*/  FSETP.NEU.FTZ.AND P1, PT, |R3|, +INF , PT ;  /* 0x7f8000000300780b */ /* 0x000fe40003f3d200 */
[----:B------:R-:W-:-:S11]  /*3470*/  FSETP.NEU.FTZ.AND P0, PT, |R0|, +INF , PT ;  /* 0x7f8000000000780b */ /* 0x000fd60003f1d200 */
[----:B------:R-:W-:Y:S05]  /*3480*/  @!P1 BRA !P3, `(.L_x_47) ;  /* 0x0000000400249947 */ /* 0x000fea0005800000 */
[----:B------:R-:W-:-:S04]  /*3490*/  LOP3.LUT P3, RZ, R0, 0x7fffffff, RZ, 0xc0, !PT ;  /* 0x7fffffff00ff7812 */ /* 0x000fc8000786c0ff */
[----:B------:R-:W-:-:S13]  /*34a0*/  PLOP3.LUT P1, PT, P1, P3, PT, 0x2f, 0xf2 ;  /* 0x0000000000f2781c */ /* 0x000fda0000f26577 */
[----:B------:R-:W-:Y:S05]  /*34b0*/  @P1 BRA `(.L_x_48) ;  /* 0x0000000400101947 */ /* 0x000fea0003800000 */
[----:B------:R-:W-:-:S04]  /*34c0*/  LOP3.LUT P1, RZ, R13, 0x7fffffff, RZ, 0xc0, !PT ;  /* 0x7fffffff0dff7812 */ /* 0x000fc8000782c0ff */
[----:B------:R-:W-:-:S13]  /*34d0*/  PLOP3.LUT P0, PT, P0, P1, PT, 0x2f, 0xf2 ;  /* 0x0000000000f2781c */ /* 0x000fda0000702577 */
[----:B------:R-:W-:Y:S05]  /*34e0*/  @P0 BRA `(.L_x_49) ;  /* 0x0000000000f80947 */ /* 0x000fea0003800000 */
[----:B------:R-:W-:Y:S02]  /*34f0*/  ISETP.GE.AND P0, PT, R15, RZ, PT ;  /* 0x000000ff0f00720c */ /* 0x000fe40003f06270 */
[----:B------:R-:W-:-:S11]  /*3500*/  ISETP.GE.AND P1, PT, R16, RZ, PT ;  /* 0x000000ff1000720c */ /* 0x000fd60003f26270 */
[----:B------:R-:W-:Y:S01]  /*3510*/  @P0 MOV R10, RZ ;  /* 0x000000ff000a0202 */ /* 0x000fe20000000f00 */
[----:B------:R-:W-:Y:S01]  /*3520*/  @!P0 FFMA R0, R0, 1.84467440737095516160e+19, RZ ;  /* 0x5f80000000008823 */ /* 0x000fe200000000ff */
[----:B------:R-:W-:Y:S01]  /*3530*/  @!P0 MOV R10, 0xffffffc0 ;  /* 0xffffffc0000a8802 */ /* 0x000fe20000000f00 */
[----:B------:R-:W-:-:S03]  /*3540*/  @!P1 FFMA R13, R3, 1.84467440737095516160e+19, RZ ;  /* 0x5f800000030d9823 */ /* 0x000fc600000000ff */
[----:B------:R-:W-:-:S07]  /*3550*/  @!P1 IADD3 R10, PT, PT, R10, 0x40, RZ ;  /* 0x000000400a0a9810 */ /* 0x000fce0007ffe0ff */
.L_x_45:
[----:B------:R-:W-:Y:S02]  /*3560*/  LEA R16, R11, 0xc0800000, 0x17 ;  /* 0xc08000000b107811 */ /* 0x000fe400078eb8ff */
[----:B------:R-:W-:Y:S02]  /*3570*/  IADD3 R14, PT, PT, R14, -0x7f, RZ ;  /* 0xffffff810e0e7810 */ /* 0x000fe40007ffe0ff */
[----:B------:R-:W-:-:S03]  /*3580*/  IADD3 R17, PT, PT, -R16, R13, RZ ;  /* 0x0000000d10117210 */ /* 0x000fc60007ffe1ff */
[C---:B------:R-:W-:Y:S01]  /*3590*/  IMAD R0, R14.reuse, -0x800000, R0 ;  /* 0xff8000000e007824 */ /* 0x040fe200078e0200 */
[----:B------:R0:W1:Y:S01]  /*35a0*/  MUFU.RCP R16, R17 ;  /* 0x0000001100107308 */ /* 0x0000620000001000 */
[----:B------:R-:W-:Y:S01]  /*35b0*/  FADD.FTZ R15, -R17, -RZ ;  /* 0x800000ff110f7221 */ /* 0x000fe20000010100 */
[----:B0-----:R-:W-:-:S04]  /*35c0*/  IADD3 R17, PT, PT, R14, 0x7f, -R11 ;  /* 0x0000007f0e117810 */ /* 0x001fc80007ffe80b */
[----:B------:R-:W-:Y:S01]  /*35d0*/  IADD3 R17, PT, PT, R17, R10, RZ ;  /* 0x0000000a11117210 */ /* 0x000fe20007ffe0ff */
[----:B-1----:R-:W-:-:S04]  /*35e0*/  FFMA R13, R16, R15, 1 ;  /* 0x3f800000100d7423 */ /* 0x002fc8000000000f */
[----:B------:R-:W-:-:S04]  /*35f0*/  FFMA R13, R16, R13, R16 ;  /* 0x0000000d100d7223 */ /* 0x000fc80000000010 */
[----:B------:R-:W-:-:S04]  /*3600*/  FFMA R16, R0, R13, RZ ;  /* 0x0000000d00107223 */ /* 0x000fc800000000ff */
[----:B------:R-:W-:-:S04]  /*3610*/  FFMA R18, R15, R16, R0 ;  /* 0x000000100f127223 */ /* 0x000fc80000000000 */
[----:B------:R-:W-:-:S04]  /*3620*/  FFMA R16, R13, R18, R16 ;  /* 0x000000120d107223 */ /* 0x000fc80000000010 */
[----:B------:R-:W-:-:S04]  /*3630*/  FFMA R15, R15, R16, R0 ;  /* 0x000000100f0f7223 */ /* 0x000fc80000000000 */
[----:B------:R-:W-:-:S05]  /*3640*/  FFMA R0, R13, R15, R16 ;  /* 0x0000000f0d007223 */ /* 0x000fca0000000010 */
[----:B------:R-:W-:-:S04]  /*3650*/  SHF.R.U32.HI R11, RZ, 0x17, R0 ;  /* 0x00000017ff0b7819 */ /* 0x000fc80000011600 */
[----:B------:R-:W-:-:S04]  /*3660*/  LOP3.LUT R11, R11, 0xff, RZ, 0xc0, !PT ;  /* 0x000000ff0b0b7812 */ /* 0x000fc800078ec0ff */
[----:B------:R-:W-:-:S04]  /*3670*/  IADD3 R11, PT, PT, R11, R17, RZ ;  /* 0x000000110b0b7210 */ /* 0x000fc80007ffe0ff */
[----:B------:R-:W-:-:S04]  /*3680*/  IADD3 R10, PT, PT, R11, -0x1, RZ ;  /* 0xffffffff0b0a7810 */ /* 0x000fc80007ffe0ff */
[----:B------:R-:W-:-:S13]  /*3690*/  ISETP.GE.U32.AND P0, PT, R10, 0xfe, PT ;  /* 0x000000fe0a00780c */ /* 0x000fda0003f06070 */
[----:B------:R-:W-:Y:S05]  /*36a0*/  @!P0 BRA `(.L_x_50) ;  /* 0x0000000000808947 */ /* 0x000fea0003800000 */
[----:B------:R-:W-:-:S13]  /*36b0*/  ISETP.GT.AND P0, PT, R11, 0xfe, PT ;  /* 0x000000fe0b00780c */ /* 0x000fda0003f04270 */
[----:B------:R-:W-:Y:S05]  /*36c0*/  @P0 BRA `(.L_x_51) ;  /* 0x00000000006c0947 */ /* 0x000fea0003800000 */
[----:B------:R-:W-:-:S13]  /*36d0*/  ISETP.GE.AND P0, PT, R11, 0x1, PT ;  /* 0x000000010b00780c */ /* 0x000fda0003f06270 */
[----:B------:R-:W-:Y:S05]  /*36e0*/  @P0 BRA `(.L_x_52) ;  /* 0x0000000000980947 */ /* 0x000fea0003800000 */
[----:B------:R-:W-:Y:S02]  /*36f0*/  ISETP.GE.AND P0, PT, R11, -0x18, PT ;  /* 0xffffffe80b00780c */ /* 0x000fe40003f06270 */
[----:B------:R-:W-:-:S11]  /*3700*/  LOP3.LUT R0, R0, 0x80000000, RZ, 0xc0, !PT ;  /* 0x8000000000007812 */ /* 0x000fd600078ec0ff */
[----:B------:R-:W-:Y:S05]  /*3710*/  @!P0 BRA `(.L_x_52) ;  /* 0x00000000008c8947 */ /* 0x000fea0003800000 */
[-CC-:B------:R-:W-:Y:S01]  /*3720*/  FFMA.RZ R10, R13, R15.reuse, R16.reuse ;  /* 0x0000000f0d0a7223 */ /* 0x180fe2000000c010 */
[C---:B------:R-:W-:Y:S02]  /*3730*/  ISETP.NE.AND P3, PT, R11.reuse, RZ, PT ;  /* 0x000000ff0b00720c */ /* 0x040fe40003f65270 */
[----:B------:R-:W-:Y:S02]  /*3740*/  ISETP.NE.AND P1, PT, R11, RZ, PT ;  /* 0x000000ff0b00720c */ /* 0x000fe40003f25270 */
[----:B------:R-:W-:Y:S01]  /*3750*/  LOP3.LUT R14, R10, 0x7fffff, RZ, 0xc0, !PT ;  /* 0x007fffff0a0e7812 */ /* 0x000fe200078ec0ff */
[CCC-:B------:R-:W-:Y:S01]  /*3760*/  FFMA.RP R10, R13.reuse, R15.reuse, R16.reuse ;  /* 0x0000000f0d0a7223 */ /* 0x1c0fe20000008010 */
[----:B------:R-:W-:Y:S01]  /*3770*/  FFMA.RM R13, R13, R15, R16 ;  /* 0x0000000f0d0d7223 */ /* 0x000fe20000004010 */
[----:B------:R-:W-:Y:S02]  /*3780*/  IADD3 R15, PT, PT, R11, 0x20, RZ ;  /* 0x000000200b0f7810 */ /* 0x000fe40007ffe0ff */
[----:B------:R-:W-:-:S02]  /*3790*/  LOP3.LUT R14, R14, 0x800000, RZ, 0xfc, !PT ;  /* 0x008000000e0e7812 */ /* 0x000fc400078efcff */
[----:B------:R-:W-:Y:S02]  /*37a0*/  IADD3 R11, PT, PT, -R11, RZ, RZ ;  /* 0x000000ff0b0b7210 */ /* 0x000fe40007ffe1ff */
[----:B------:R-:W-:Y:S02]  /*37b0*/  SHF.L.U32 R15, R14, R15, RZ ;  /* 0x0000000f0e0f7219 */ /* 0x000fe400000006ff */
[----:B------:R-:W-:Y:S02]  /*37c0*/  FSETP.NEU.FTZ.AND P0, PT, R10, R13, PT ;  /* 0x0000000d0a00720b */ /* 0x000fe40003f1d000 */
[----:B------:R-:W-:Y:S02]  /*37d0*/  SEL R11, R11, RZ, P3 ;  /* 0x000000ff0b0b7207 */ /* 0x000fe40001800000 */
[----:B------:R-:W-:Y:S02]  /*37e0*/  ISETP.NE.AND P1, PT, R15, RZ, P1 ;  /* 0x000000ff0f00720c */ /* 0x000fe40000f25270 */
[----:B------:R-:W-:-:S02]  /*37f0*/  SHF.R.U32.HI R11, RZ, R11, R14 ;  /* 0x0000000bff0b7219 */ /* 0x000fc4000001160e */
[----:B------:R-:W-:Y:S02]  /*3800*/  PLOP3.LUT P0, PT, P0, P1, PT, 0xf8, 0x8f ;  /* 0x00000000008f781c */ /* 0x000fe40000703f70 */
[----:B------:R-:W-:Y:S02]  /*3810*/  SHF.R.U32.HI R13, RZ, 0x1, R11 ;  /* 0x00000001ff0d7819 */ /* 0x000fe4000001160b */
[----:B------:R-:W-:-:S04]  /*3820*/  SEL R10, RZ, 0x1, !P0 ;  /* 0x00000001ff0a7807 */ /* 0x000fc80004000000 */
[----:B------:R-:W-:-:S04]  /*3830*/  LOP3.LUT R10, R10, 0x1, R13, 0xf8, !PT ;  /* 0x000000010a0a7812 */ /* 0x000fc800078ef80d */
[----:B------:R-:W-:-:S04]  /*3840*/  LOP3.LUT R10, R10, R11, RZ, 0xc0, !PT ;  /* 0x0000000b0a0a7212 */ /* 0x000fc800078ec0ff */
[----:B------:R-:W-:-:S04]  /*3850*/  IADD3 R13, PT, PT, R13, R10, RZ ;  /* 0x0000000a0d0d7210 */ /* 0x000fc80007ffe0ff */
[----:B------:R-:W-:Y:S01]  /*3860*/  LOP3.LUT R0, R13, R0, RZ, 0xfc, !PT ;  /* 0x000000000d007212 */ /* 0x000fe200078efcff */
[----:B------:R-:W-:Y:S06]  /*3870*/  BRA `(.L_x_52) ;  /* 0x0000000000347947 */ /* 0x000fec0003800000 */
.L_x_51:
[----:B------:R-:W-:-:S04]  /*3880*/  LOP3.LUT R0, R0, 0x80000000, RZ, 0xc0, !PT ;  /* 0x8000000000007812 */ /* 0x000fc800078ec0ff */
[----:B------:R-:W-:Y:S01]  /*3890*/  LOP3.LUT R0, R0, 0x7f800000, RZ, 0xfc, !PT ;  /* 0x7f80000000007812 */ /* 0x000fe200078efcff */
[----:B------:R-:W-:Y:S06]  /*38a0*/  BRA `(.L_x_52) ;  /* 0x0000000000287947 */ /* 0x000fec0003800000 */
.L_x_50:
[----:B------:R-:W-:Y:S01]  /*38b0*/  LEA R0, R17, R0, 0x17 ;  /* 0x0000000011007211 */ /* 0x000fe200078eb8ff */
[----:B------:R-:W-:Y:S06]  /*38c0*/  BRA `(.L_x_52) ;  /* 0x0000000000207947 */ /* 0x000fec0003800000 */
.L_x_49:
[----:B------:R-:W-:-:S04]  /*38d0*/  LOP3.LUT R0, R13, 0x80000000, R0, 0x48, !PT ;  /* 0x800000000d007812 */ /* 0x000fc800078e4800 */
[----:B------:R-:W-:Y:S01]  /*38e0*/  LOP3.LUT R0, R0, 0x7f800000, RZ, 0xfc, !PT ;  /* 0x7f80000000007812 */ /* 0x000fe200078efcff */
[----:B------:R-:W-:Y:S06]  /*38f0*/  BRA `(.L_x_52) ;  /* 0x0000000000147947 */ /* 0x000fec0003800000 */
.L_x_48:
[----:B------:R-:W-:Y:S01]  /*3900*/  LOP3.LUT R0, R13, 0x80000000, R0, 0x48, !PT ;  /* 0x800000000d007812 */ /* 0x000fe200078e4800 */
[----:B------:R-:W-:Y:S06]  /*3910*/  BRA `(.L_x_52) ;  /* 0x00000000000c7947 */ /* 0x000fec0003800000 */
.L_x_47:
[----:B------:R-:W0:Y:S01]  /*3920*/  MUFU.RSQ R0, -QNAN ;  /* 0xffc0000000007908 */ /* 0x000e220000001400 */
[----:B------:R-:W-:Y:S05]  /*3930*/  BRA `(.L_x_52) ;  /* 0x0000000000047947 */ /* 0x000fea0003800000 */
.L_x_46:
[----:B------:R-:W-:-:S07]  /*3940*/  FADD.FTZ R0, R0, R3 ;  /* 0x0000000300007221 */ /* 0x000fce0000010000 */
.L_x_52:
[----:B------:R-:W-:Y:S01]  /*3950*/  HFMA2 R13, -RZ, RZ, 0, 0 ;  /* 0x00000000ff0d7431 */ /* 0x000fe200000001ff */
[----:B0-----:R-:W-:-:S03]  /*3960*/  MOV R11, R0 ;  /* 0x00000000000b7202 */ /* 0x001fc60000000f00 */
[----:B------:R-:W-:Y:S05]  /*3970*/  RET.REL.NODEC R12 `(_Z13softmax_naivePfiii) ;  /* 0xffffffc40ca07950 */ /* 0x000fea0003c3ffff */
.L_x_53:
[----:B------:R-:W-:-:S00]  /*3980*/  BRA `(.L_x_53) ;  /* 0xfffffffc00fc7947 */ /* 0x000fc0000383ffff */
[----:B------:R-:W-:-:S00]  /*3990*/  NOP ;  /* 0x0000000000007918 */ /* 0x000fc00000000000 */
        /* <DEDUP_REMOVED lines=14> */
.L_x_62:


//--------------------- .text._Z27matrix_multiplication_naivePKfS0_Pfiiii --------------------------
	.section	.text._Z27matrix_multiplication_naivePKfS0_Pfiiii,"ax",@progbits
	.align	128
        .global         _Z27matrix_multiplication_naivePKfS0_Pfiiii
        .type           _Z27matrix_multiplication_naivePKfS0_Pfiiii,@function
        .size           _Z27matrix_multiplication_naivePKfS0_Pfiiii,(.L_x_64 - _Z27matrix_multiplication_naivePKfS0_Pfiiii)
        .other          _Z27matrix_multiplication_naivePKfS0_Pfiiii,@"STO_CUDA_ENTRY STV_DEFAULT"
_Z27matrix_multiplication_naivePKfS0_Pfiiii:
.text._Z27matrix_multiplication_naivePKfS0_Pfiiii:
[----:B------:R-:W-:Y:S01]  /*0000*/  LDC R1, c[0x0][0x37c] ;  /* 0x0000df00ff017b82 */ /* 0x000fe20000000800 */
[----:B------:R-:W0:Y:S07]  /*0010*/  S2R R7, SR_TID.X ;  /* 0x0000000000077919 */ /* 0x000e2e0000002100 */
[----:B------:R-:W1:Y:S01]  /*0020*/  LDC R0, c[0x0][0x364] ;  /* 0x0000d900ff007b82 */ /* 0x000e620000000800 */
[----:B------:R-:W1:Y:S07]  /*0030*/  S2R R5, SR_TID.Y ;  /* 0x0000000000057919 */ /* 0x000e6e0000002200 */
[----:B------:R-:W0:Y:S08]  /*0040*/  S2UR UR5, SR_CTAID.X ;  /* 0x00000000000579c3 */ /* 0x000e300000002500 */
[----:B------:R-:W0:Y:S08]  /*0050*/  LDC R16, c[0x0][0x360] ;  /* 0x0000d800ff107b82 */ /* 0x000e300000000800 */
[----:B------:R-:W1:Y:S08]  /*0060*/  S2UR UR4, SR_CTAID.Y ;  /* 0x00000000000479c3 */ /* 0x000e700000002600 */
[----:B------:R-:W2:Y:S01]  /*0070*/  LDC.64 R2, c[0x0][0x398] ;  /* 0x0000e600ff027b82 */ /* 0x000ea20000000a00 */
[----:B0-----:R-:W-:-:S02]  /*0080*/  IMAD R16, R16, UR5, R7 ;  /* 0x0000000510107c24 */ /* 0x001fc4000f8e0207 */
[----:B-1----:R-:W-:-:S03]  /*0090*/  IMAD R0, R0, UR4, R5 ;  /* 0x0000000400007c24 */ /* 0x002fc6000f8e0205 */
[----:B--2---:R-:W-:-:S04]  /*00a0*/  ISETP.GE.AND P0, PT, R16, R3, PT ;  /* 0x000000031000720c */ /* 0x004fc80003f06270 */
[----:B------:R-:W-:-:S13]  /*00b0*/  ISETP.GE.OR P0, PT, R0, R2, P0 ;  /* 0x000000020000720c */ /* 0x000fda0000706670 */
[----:B------:R-:W-:Y:S05]  /*00c0*/  @P0 EXIT ;  /* 0x000000000000094d */ /* 0x000fea0003800000 */
[----:B------:R-:W-:Y:S01]  /*00d0*/  ISETP.GE.AND P0, PT, R3, 0x1, PT ;  /* 0x000000010300780c */ /* 0x000fe20003f06270 */
[----:B------:R-:W0:Y:S01]  /*00e0*/  LDCU.64 UR4, c[0x0][0x358] ;  /* 0x00006b00ff0477ac */ /* 0x000e220008000a00 */
[----:B------:R-:W-:-:S11]  /*00f0*/  HFMA2 R29, -RZ, RZ, 0, 0 ;  /* 0x00000000ff1d7431 */ /* 0x000fd600000001ff */
[----:B------:R-:W-:Y:S05]  /*0100*/  @!P0 BRA `(.L_x_54) ;  /* 0x0000000400f08947 */ /* 0x000fea0003800000 */
[C---:B------:R-:W-:Y:S01]  /*0110*/  ISETP.GE.U32.AND P1, PT, R3.reuse, 0x8, PT ;  /* 0x000000080300780c */ /* 0x040fe20003f26070 */
[----:B------:R-:W-:Y:S01]  /*0120*/  IMAD R17, R0, R3, RZ ;  /* 0x0000000300117224 */ /* 0x000fe200078e02ff */
[----:B------:R-:W-:Y:S02]  /*0130*/  LOP3.LUT R24, R3, 0x7, RZ, 0xc0, !PT ;  /* 0x0000000703187812 */ /* 0x000fe400078ec0ff */
[----:B------:R-:W-:Y:S02]  /*0140*/  MOV R29, RZ ;  /* 0x000000ff001d7202 */ /* 0x000fe40000000f00 */
[----:B------:R-:W-:Y:S02]  /*0150*/  ISETP.NE.AND P0, PT, R24, RZ, PT ;  /* 0x000000ff1800720c */ /* 0x000fe40003f05270 */
[----:B------:R-:W-:-:S05]  /*0160*/  MOV R20, RZ ;  /* 0x000000ff00147202 */ /* 0x000fca0000000f00 */
[----:B------:R-:W-:Y:S06]  /*0170*/  @!P1 BRA `(.L_x_55) ;  /* 0x0000000000c89947 */ /* 0x000fec0003800000 */
[----:B------:R-:W1:Y:S01]  /*0180*/  LDC.64 R4, c[0x0][0x380] ;  /* 0x0000e000ff047b82 */ /* 0x000e620000000a00 */
[----:B------:R-:W-:Y:S02]  /*0190*/  LOP3.LUT R20, R3, 0x7ffffff8, RZ, 0xc0, !PT ;  /* 0x7ffffff803147812 */ /* 0x000fe400078ec0ff */
[----:B------:R-:W-:Y:S02]  /*01a0*/  MOV R29, RZ ;  /* 0x000000ff001d7202 */ /* 0x000fe40000000f00 */
[----:B------:R-:W-:Y:S02]  /*01b0*/  MOV R21, R16 ;  /* 0x0000001000157202 */ /* 0x000fe40000000f00 */
[----:B------:R-:W-:Y:S01]  /*01c0*/  IADD3 R2, PT, PT, -R20, RZ, RZ ;  /* 0x000000ff14027210 */ /* 0x000fe20007ffe1ff */
[----:B-1----:R-:W-:-:S03]  /*01d0*/  IMAD.WIDE.U32 R4, R17, 0x4, R4 ;  /* 0x0000000411047825 */ /* 0x002fc600078e0004 */
[----:B------:R-:W-:-:S04]  /*01e0*/  IADD3 R7, P1, PT, R4, 0x10, RZ ;  /* 0x0000001004077810 */ /* 0x000fc80007f3e0ff */
[----:B------:R-:W-:-:S09]  /*01f0*/  IADD3.X R6, PT, PT, RZ, R5, RZ, P1, !PT ;  /* 0x00000005ff067210 */ /* 0x000fd20000ffe4ff */
.L_x_56:
[----:B------:R-:W1:Y:S01]  /*0200*/  LDC.64 R18, c[0x0][0x388] ;  /* 0x0000e200ff127b82 */ /* 0x000e620000000a00 */
[----:B------:R-:W-:Y:S02]  /*0210*/  MOV R4, R7 ;  /* 0x0000000700047202 */ /* 0x000fe40000000f00 */
[----:B------:R-:W-:-:S05]  /*0220*/  MOV R5, R6 ;  /* 0x0000000600057202 */ /* 0x000fca0000000f00 */
[----:B0-----:R-:W2:Y:S01]  /*0230*/  LDG.E R14, desc[UR4][R4.64+-0x10] ;  /* 0xfffff004040e7981 */ /* 0x001ea2000c1e1900 */
[----:B------:R-:W0:Y:S03]  /*0240*/  LDC R23, c[0x0][0x3a0] ;  /* 0x0000e800ff177b82 */ /* 0x000e260000000800 */
[----:B------:R-:W3:Y:S04]  /*0250*/  LDG.E R22, desc[UR4][R4.64+-0xc] ;  /* 0xfffff40404167981 */ /* 0x000ee8000c1e1900 */
[----:B------:R-:W4:Y:S04]  /*0260*/  LDG.E R27, desc[UR4][R4.64+-0x8] ;  /* 0xfffff804041b7981 */ /* 0x000f28000c1e1900 */
[----:B------:R-:W5:Y:S01]  /*0270*/  LDG.E R26, desc[UR4][R4.64+-0x4] ;  /* 0xfffffc04041a7981 */ /* 0x000f62000c1e1900 */
[----:B-1----:R-:W-:-:S05]  /*0280*/  IMAD.WIDE R18, R21, 0x4, R18 ;  /* 0x0000000415127825 */ /* 0x002fca00078e0212 */
[----:B------:R0:W2:Y:S02]  /*0290*/  LDG.E R15, desc[UR4][R18.64] ;  /* 0x00000004120f7981 */ /* 0x0000a4000c1e1900 */
[----:B0-----:R-:W-:-:S05]  /*02a0*/  IMAD.WIDE R18, R23, 0x4, R18 ;  /* 0x0000000417127825 */ /* 0x001fca00078e0212 */
[----:B------:R0:W3:Y:S01]  /*02b0*/  LDG.E R25, desc[UR4][R18.64] ;  /* 0x0000000412197981 */ /* 0x0000e2000c1e1900 */
[----:B------:R-:W-:-:S04]  /*02c0*/  IMAD.WIDE R12, R23, 0x4, R18 ;  /* 0x00000004170c7825 */ /* 0x000fc800078e0212 */
[C---:B------:R-:W-:Y:S02]  /*02d0*/  IMAD.WIDE R10, R23.reuse, 0x4, R12 ;  /* 0x00000004170a7825 */ /* 0x040fe400078e020c */
[----:B------:R-:W4:Y:S02]  /*02e0*/  LDG.E R12, desc[UR4][R12.64] ;  /* 0x000000040c0c7981 */ /* 0x000f24000c1e1900 */
[C---:B------:R-:W-:Y:S02]  /*02f0*/  IMAD.WIDE R6, R23.reuse, 0x4, R10 ;  /* 0x0000000417067825 */ /* 0x040fe400078e020a */
[----:B------:R-:W5:Y:S02]  /*0300*/  LDG.E R11, desc[UR4][R10.64] ;  /* 0x000000040a0b7981 */ /* 0x000f64000c1e1900 */
[C---:B------:R-:W-:Y:S02]  /*0310*/  IMAD.WIDE R8, R23.reuse, 0x4, R6 ;  /* 0x0000000417087825 */ /* 0x040fe400078e0206 */
[----:B------:R-:W5:Y:S04]  /*0320*/  LDG.E R13, desc[UR4][R4.64+0x4] ;  /* 0x00000404040d7981 */ /* 0x000f68000c1e1900 */
[----:B------:R-:W5:Y:S04]  /*0330*/  LDG.E R6, desc[UR4][R6.64] ;  /* 0x0000000406067981 */ /* 0x000f68000c1e1900 */
[----:B------:R-:W5:Y:S04]  /*0340*/  LDG.E R10, desc[UR4][R4.64+0xc] ;  /* 0x00000c04040a7981 */ /* 0x000f68000c1e1900 */
[----:B------:R-:W5:Y:S01]  /*0350*/  LDG.E R7, desc[UR4][R4.64] ;  /* 0x0000000404077981 */ /* 0x000f62000c1e1900 */
[----:B--2---:R-:W-:Y:S01]  /*0360*/  FFMA R29, R14, R15, R29 ;  /* 0x0000000f0e1d7223 */ /* 0x004fe2000000001d */
[----:B------:R-:W-:-:S02]  /*0370*/  IMAD.WIDE R14, R23, 0x4, R8 ;  /* 0x00000004170e7825 */ /* 0x000fc400078e0208 */
[----:B------:R-:W2:Y:S02]  /*0380*/  LDG.E R8, desc[UR4][R8.64] ;  /* 0x0000000408087981 */ /* 0x000ea4000c1e1900 */
[----:B0-----:R-:W-:Y:S02]  /*0390*/  IMAD.WIDE R18, R23, 0x4, R14 ;  /* 0x0000000417127825 */ /* 0x001fe400078e020e */
[----:B------:R-:W2:Y:S04]  /*03a0*/  LDG.E R28, desc[UR4][R14.64] ;  /* 0x000000040e1c7981 */ /* 0x000ea8000c1e1900 */
[----:B------:R-:W2:Y:S04]  /*03b0*/  LDG.E R9, desc[UR4][R4.64+0x8] ;  /* 0x0000080404097981 */ /* 0x000ea8000c1e1900 */
[----:B------:R-:W2:Y:S01]  /*03c0*/  LDG.E R19, desc[UR4][R18.64] ;  /* 0x0000000412137981 */ /* 0x000ea2000c1e1900 */
[----:B---3--:R-:W-:Y:S01]  /*03d0*/  FFMA R22, R22, R25, R29 ;  /* 0x0000001916167223 */ /* 0x008fe2000000001d */
[----:B------:R-:W-:-:S03]  /*03e0*/  IADD3 R2, PT, PT, R2, 0x8, RZ ;  /* 0x0000000802027810 */ /* 0x000fc60007ffe0ff */
[----:B----4-:R-:W-:Y:S01]  /*03f0*/  FFMA R27, R27, R12, R22 ;  /* 0x0000000c1b1b7223 */ /* 0x010fe20000000016 */
[----:B------:R-:W-:-:S03]  /*0400*/  ISETP.NE.AND P1, PT, R2, RZ, PT ;  /* 0x000000ff0200720c */ /* 0x000fc60003f25270 */
[----:B-----5:R-:W-:Y:S01]  /*0410*/  FFMA R26, R26, R11, R27 ;  /* 0x0000000b1a1a7223 */ /* 0x020fe2000000001b */
[----:B------:R-:W-:-:S03]  /*0420*/  LEA R21, R23, R21, 0x3 ;  /* 0x0000001517157211 */ /* 0x000fc600078e18ff */
[----:B------:R-:W-:Y:S01]  /*0430*/  FFMA R6, R7, R6, R26 ;  /* 0x0000000607067223 */ /* 0x000fe2000000001a */
[----:B------:R-:W-:-:S03]  /*0440*/  IADD3 R7, P2, PT, R4, 0x20, RZ ;  /* 0x0000002004077810 */ /* 0x000fc60007f5e0ff */
[----:B--2---:R-:W-:-:S04]  /*0450*/  FFMA R6, R13, R8, R6 ;  /* 0x000000080d067223 */ /* 0x004fc80000000006 */
[----:B------:R-:W-:Y:S01]  /*0460*/  FFMA R9, R9, R28, R6 ;  /* 0x0000001c09097223 */ /* 0x000fe20000000006 */
[----:B------:R-:W-:-:S03]  /*0470*/  IADD3.X R6, PT, PT, RZ, R5, RZ, P2, !PT ;  /* 0x00000005ff067210 */ /* 0x000fc600017fe4ff */
[----:B------:R-:W-:Y:S01]  /*0480*/  FFMA R29, R10, R19, R9 ;  /* 0x000000130a1d7223 */ /* 0x000fe20000000009 */
[----:B------:R-:W-:Y:S06]  /*0490*/  @P1 BRA `(.L_x_56) ;  /* 0xfffffffc00581947 */ /* 0x000fec000383ffff */
.L_x_55:
[----:B------:R-:W-:Y:S05]  /*04a0*/  @!P0 BRA `(.L_x_54) ;  /* 0x0000000400088947 */ /* 0x000fea0003800000 */
[----:B------:R-:W-:Y:S02]  /*04b0*/  ISETP.GE.U32.AND P1, PT, R24, 0x4, PT ;  /* 0x000000041800780c */ /* 0x000fe40003f26070 */
[----:B------:R-:W-:-:S04]  /*04c0*/  LOP3.LUT R2, R3, 0x3, RZ, 0xc0, !PT ;  /* 0x0000000303027812 */ /* 0x000fc800078ec0ff */
[----:B------:R-:W-:-:S07]  /*04d0*/  ISETP.NE.AND P0, PT, R2, RZ, PT ;  /* 0x000000ff0200720c */ /* 0x000fce0003f05270 */
[----:B------:R-:W-:Y:S06]  /*04e0*/  @!P1 BRA `(.L_x_57) ;  /* 0x0000000000709947 */ /* 0x000fec0003800000 */
[----:B------:R-:W1:Y:S01]  /*04f0*/  LDC R13, c[0x0][0x3a0] ;  /* 0x0000e800ff0d7b82 */ /* 0x000e620000000800 */
[----:B------:R-:W2:Y:S01]  /*0500*/  LDCU.64 UR6, c[0x0][0x380] ;  /* 0x00007000ff0677ac */ /* 0x000ea20008000a00 */
[CC--:B------:R-:W-:Y:S02]  /*0510*/  IADD3 R5, PT, PT, R17.reuse, R20.reuse, RZ ;  /* 0x0000001411057210 */ /* 0x0c0fe40007ffe0ff */
[----:B------:R-:W-:-:S04]  /*0520*/  IADD3 R10, P1, PT, R17, R20, RZ ;  /* 0x00000014110a7210 */ /* 0x000fc80007f3e0ff */
[----:B------:R-:W3:Y:S08]  /*0530*/  LDC.64 R6, c[0x0][0x388] ;  /* 0x0000e200ff067b82 */ /* 0x000ef00000000a00 */
[----:B------:R-:W4:Y:S01]  /*0540*/  LDC.64 R14, c[0x0][0x380] ;  /* 0x0000e000ff0e7b82 */ /* 0x000f220000000a00 */
[----:B-1----:R-:W-:-:S04]  /*0550*/  IMAD R9, R20, R13, R16 ;  /* 0x0000000d14097224 */ /* 0x002fc800078e0210 */
[----:B---3--:R-:W-:-:S04]  /*0560*/  IMAD.WIDE R6, R9, 0x4, R6 ;  /* 0x0000000409067825 */ /* 0x008fc800078e0206 */
[----:B------:R-:W-:Y:S02]  /*0570*/  IMAD.WIDE R8, R13, 0x4, R6 ;  /* 0x000000040d087825 */ /* 0x000fe400078e0206 */
[----:B0-----:R-:W3:Y:S02]  /*0580*/  LDG.E R6, desc[UR4][R6.64] ;  /* 0x0000000406067981 */ /* 0x001ee4000c1e1900 */
[----:B----4-:R-:W-:Y:S01]  /*0590*/  IMAD.WIDE.U32 R14, R5, 0x4, R14 ;  /* 0x00000004050e7825 */ /* 0x010fe200078e000e */
[----:B------:R-:W-:Y:S02]  /*05a0*/  IADD3.X R5, PT, PT, RZ, RZ, RZ, P1, !PT ;  /* 0x000000ffff057210 */ /* 0x000fe40000ffe4ff */
[----:B--2---:R-:W-:-:S03]  /*05b0*/  LEA R4, P1, R10, UR6, 0x2 ;  /* 0x000000060a047c11 */ /* 0x004fc6000f8210ff */
[----:B------:R-:W3:Y:S01]  /*05c0*/  LDG.E R14, desc[UR4][R14.64] ;  /* 0x000000040e0e7981 */ /* 0x000ee2000c1e1900 */
[----:B------:R-:W-:Y:S01]  /*05d0*/  LEA.HI.X R5, R10, UR7, R5, 0x2, P1 ;  /* 0x000000070a057c11 */ /* 0x000fe200088f1405 */
[C---:B------:R-:W-:Y:S02]  /*05e0*/  IMAD.WIDE R10, R13.reuse, 0x4, R8 ;  /* 0x000000040d0a7825 */ /* 0x040fe400078e0208 */
[----:B------:R-:W2:Y:S04]  /*05f0*/  LDG.E R8, desc[UR4][R8.64] ;  /* 0x0000000408087981 */ /* 0x000ea8000c1e1900 */
[----:B------:R-:W2:Y:S01]  /*0600*/  LDG.E R18, desc[UR4][R4.64+0x4] ;  /* 0x0000040404127981 */ /* 0x000ea2000c1e1900 */
[----:B------:R-:W-:-:S03]  /*0610*/  IMAD.WIDE R12, R13, 0x4, R10 ;  /* 0x000000040d0c7825 */ /* 0x000fc600078e020a */
[----:B------:R-:W4:Y:S04]  /*0620*/  LDG.E R21, desc[UR4][R10.64] ;  /* 0x000000040a157981 */ /* 0x000f28000c1e1900 */
[----:B------:R-:W4:Y:S04]  /*0630*/  LDG.E R19, desc[UR4][R4.64+0x8] ;  /* 0x0000080404137981 */ /* 0x000f28000c1e1900 */
[----:B------:R-:W5:Y:S04]  /*0640*/  LDG.E R23, desc[UR4][R4.64+0xc] ;  /* 0x00000c0404177981 */ /* 0x000f68000c1e1900 */
[----:B------:R-:W5:Y:S01]  /*0650*/  LDG.E R12, desc[UR4][R12.64] ;  /* 0x000000040c0c7981 */ /* 0x000f62000c1e1900 */
[----:B------:R-:W-:Y:S01]  /*0660*/  IADD3 R20, PT, PT, R20, 0x4, RZ ;  /* 0x0000000414147810 */ /* 0x000fe20007ffe0ff */
[----:B---3--:R-:W-:-:S04]  /*0670*/  FFMA R29, R14, R6, R29 ;  /* 0x000000060e1d7223 */ /* 0x008fc8000000001d */
[----:B--2---:R-:W-:-:S04]  /*0680*/  FFMA R18, R18, R8, R29 ;  /* 0x0000000812127223 */ /* 0x004fc8000000001d */
[----:B----4-:R-:W-:-:S04]  /*0690*/  FFMA R18, R19, R21, R18 ;  /* 0x0000001513127223 */ /* 0x010fc80000000012 */
[----:B-----5:R-:W-:-:S07]  /*06a0*/  FFMA R29, R23, R12, R18 ;  /* 0x0000000c171d7223 */ /* 0x020fce0000000012 */
.L_x_57:
[----:B------:R-:W-:Y:S05]  /*06b0*/  @!P0 BRA `(.L_x_54) ;  /* 0x0000000000848947 */ /* 0x000fea0003800000 */
[----:B------:R-:W-:Y:S01]  /*06c0*/  ISETP.NE.AND P1, PT, R2, 0x1, PT ;  /* 0x000000010200780c */ /* 0x000fe20003f25270 */
[----:B------:R-:W1:Y:S01]  /*06d0*/  LDC.64 R8, c[0x0][0x388] ;  /* 0x0000e200ff087b82 */ /* 0x000e620000000a00 */
[----:B------:R-:W-:-:S04]  /*06e0*/  LOP3.LUT R3, R3, 0x1, RZ, 0xc0, !PT ;  /* 0x0000000103037812 */ /* 0x000fc800078ec0ff */
[----:B------:R-:W-:-:S03]  /*06f0*/  ISETP.NE.U32.AND P0, PT, R3, 0x1, PT ;  /* 0x000000010300780c */ /* 0x000fc60003f05070 */
[----:B------:R-:W2:Y:S04]  /*0700*/  LDC.64 R10, c[0x0][0x380] ;  /* 0x0000e000ff0a7b82 */ /* 0x000ea80000000a00 */
[CC--:B------:R-:W-:Y:S02]  /*0710*/  @P1 IADD3 R12, P2, PT, R17.reuse, R20.reuse, RZ ;  /* 0x00000014110c1210 */ /* 0x0c0fe40007f5e0ff */
[----:B------:R-:W-:Y:S02]  /*0720*/  @P1 IADD3 R19, PT, PT, R17, R20, RZ ;  /* 0x0000001411131210 */ /* 0x000fe40007ffe0ff */
[----:B------:R-:W3:Y:S01]  /*0730*/  @P1 LDC R15, c[0x0][0x3a0] ;  /* 0x0000e800ff0f1b82 */ /* 0x000ee20000000800 */
[----:B------:R-:W-:-:S07]  /*0740*/  @P1 IADD3.X R14, PT, PT, RZ, RZ, RZ, P2, !PT ;  /* 0x000000ffff0e1210 */ /* 0x000fce00017fe4ff */
[----:B------:R-:W4:Y:S08]  /*0750*/  @P1 LDC.64 R6, c[0x0][0x380] ;  /* 0x0000e000ff061b82 */ /* 0x000f300000000a00 */
[----:B------:R-:W5:Y:S01]  /*0760*/  @!P0 LDC R13, c[0x0][0x3a0] ;  /* 0x0000e800ff0d8b82 */ /* 0x000f620000000800 */
[----:B--2---:R-:W-:-:S06]  /*0770*/  @P1 IMAD.WIDE.U32 R10, R19, 0x4, R10 ;  /* 0x00000004130a1825 */ /* 0x004fcc00078e000a */
[----:B0-----:R-:W2:Y:S01]  /*0780*/  @P1 LDG.E R10, desc[UR4][R10.64] ;  /* 0x000000040a0a1981 */ /* 0x001ea2000c1e1900 */
[----:B------:R-:W0:Y:S01]  /*0790*/  LDC.64 R2, c[0x0][0x380] ;  /* 0x0000e000ff027b82 */ /* 0x000e220000000a00 */
[C---:B---3--:R-:W-:Y:S01]  /*07a0*/  @P1 IMAD R21, R20.reuse, R15, R16 ;  /* 0x0000000f14151224 */ /* 0x048fe200078e0210 */
[----:B------:R-:W-:-:S03]  /*07b0*/  @P1 IADD3 R20, PT, PT, R20, 0x2, RZ ;  /* 0x0000000214141810 */ /* 0x000fc60007ffe0ff */
[----:B-1----:R-:W-:-:S03]  /*07c0*/  @P1 IMAD.WIDE R8, R21, 0x4, R8 ;  /* 0x0000000415081825 */ /* 0x002fc600078e0208 */
[----:B------:R-:W1:Y:S01]  /*07d0*/  LDC.64 R4, c[0x0][0x388] ;  /* 0x0000e200ff047b82 */ /* 0x000e620000000a00 */
[C---:B----4-:R-:W-:Y:S02]  /*07e0*/  @P1 LEA R6, P2, R12.reuse, R6, 0x2 ;  /* 0x000000060c061211 */ /* 0x050fe400078410ff */
[----:B------:R-:W-:Y:S02]  /*07f0*/  @!P0 IADD3 R17, PT, PT, R17, R20, RZ ;  /* 0x0000001411118210 */ /* 0x000fe40007ffe0ff */
[----:B------:R-:W-:Y:S01]  /*0800*/  @P1 LEA.HI.X R7, R12, R7, R14, 0x2, P2 ;  /* 0x000000070c071211 */ /* 0x000fe200010f140e */
[----:B------:R-:W-:Y:S01]  /*0810*/  @P1 IMAD.WIDE R14, R15, 0x4, R8 ;  /* 0x000000040f0e1825 */ /* 0x000fe200078e0208 */
[----:B------:R-:W2:Y:S03]  /*0820*/  @P1 LDG.E R12, desc[UR4][R8.64] ;  /* 0x00000004080c1981 */ /* 0x000ea6000c1e1900 */
[----:B-----5:R-:W-:Y:S01]  /*0830*/  @!P0 IMAD R13, R20, R13, R16 ;  /* 0x0000000d140d8224 */ /* 0x020fe200078e0210 */
[----:B------:R-:W3:Y:S04]  /*0840*/  @P1 LDG.E R7, desc[UR4][R6.64+0x4] ;  /* 0x0000040406071981 */ /* 0x000ee8000c1e1900 */
[----:B------:R-:W3:Y:S01]  /*0850*/  @P1 LDG.E R14, desc[UR4][R14.64] ;  /* 0x000000040e0e1981 */ /* 0x000ee2000c1e1900 */
[----:B0-----:R-:W-:-:S06]  /*0860*/  @!P0 IMAD.WIDE.U32 R2, R17, 0x4, R2 ;  /* 0x0000000411028825 */ /* 0x001fcc00078e0002 */
[----:B------:R-:W4:Y:S01]  /*0870*/  @!P0 LDG.E R2, desc[UR4][R2.64] ;  /* 0x0000000402028981 */ /* 0x000f22000c1e1900 */
[----:B-1----:R-:W-:-:S06]  /*0880*/  @!P0 IMAD.WIDE R4, R13, 0x4, R4 ;  /* 0x000000040d048825 */ /* 0x002fcc00078e0204 */
[----:B------:R-:W4:Y:S01]  /*0890*/  @!P0 LDG.E R4, desc[UR4][R4.64] ;  /* 0x0000000404048981 */ /* 0x000f22000c1e1900 */
[----:B--2---:R-:W-:-:S04]  /*08a0*/  @P1 FFMA R10, R10, R12, R29 ;  /* 0x0000000c0a0a1223 */ /* 0x004fc8000000001d */
[----:B---3--:R-:W-:-:S04]  /*08b0*/  @P1 FFMA R29, R7, R14, R10 ;  /* 0x0000000e071d1223 */ /* 0x008fc8000000000a */
[----:B----4-:R-:W-:-:S07]  /*08c0*/  @!P0 FFMA R29, R2, R4, R29 ;  /* 0x00000004021d8223 */ /* 0x010fce000000001d */
.L_x_54:
[----:B------:R-:W1:Y:S01]  /*08d0*/  LDC.64 R2, c[0x0][0x390] ;  /* 0x0000e400ff027b82 */ /* 0x000e620000000a00 */
[----:B------:R-:W2:Y:S02]  /*08e0*/  LDCU UR6, c[0x0][0x3a0] ;  /* 0x00007400ff0677ac */ /* 0x000ea40008000800 */
[----:B--2---:R-:W-:-:S04]  /*08f0*/  IMAD R5, R0, UR6, R16 ;  /* 0x0000000600057c24 */ /* 0x004fc8000f8e0210 */
[----:B-1----:R-:W-:-:S05]  /*0900*/  IMAD.WIDE R2, R5, 0x4, R2 ;  /* 0x0000000405027825 */ /* 0x002fca00078e0202 */
[----:B0-----:R-:W-:Y:S01]  /*0910*/  STG.E desc[UR4][R2.64], R29 ;  /* 0x0000001d02007986 */ /* 0x001fe2000c101904 */
[----:B------:R-:W-:Y:S05]  /*0920*/  EXIT ;  /* 0x000000000000794d */ /* 0x000fea0003800000 */
.L_x_58:
        /* <DEDUP_REMOVED lines=13> */
.L_x_64:


//--------------------- .text._Z17divide_sqrt_naivePKfPfiif --------------------------
	.section	.text._Z17divide_sqrt_naivePKfPfiif,"ax",@progbits
	.align	128
        .global         _Z17divide_sqrt_naivePKfPfiif
        .type           _Z17divide_sqrt_naivePKfPfiif,@function
        .size           _Z17divide_sqrt_naivePKfPfiif,(.L_x_65 - _Z17divide_sqrt_naivePKfPfiif)
        .other          _Z17divide_sqrt_naivePKfPfiif,@"STO_CUDA_ENTRY STV_DEFAULT"
_Z17divide_sqrt_naivePKfPfiif:
.text._Z17divide_sqrt_naivePKfPfiif:
[----:B------:R-:W-:Y:S01]  /*0000*/  LDC R1, c[0x0][0x37c] ;  /* 0x0000df00ff017b82 */ /* 0x000fe20000000800 */
[----:B------:R-:W0:Y:S07]  /*0010*/  S2R R0, SR_TID.X ;  /* 0x0000000000007919 */ /* 0x000e2e0000002100 */
[----:B------:R-:W0:Y:S01]  /*0020*/  S2UR UR6, SR_CTAID.X ;  /* 0x00000000000679c3 */ /* 0x000e220000002500 */
[----:B------:R-:W1:Y:S07]  /*0030*/  LDCU.64 UR4, c[0x0][0x390] ;  /* 0x00007200ff0477ac */ /* 0x000e6e0008000a00 */
[----:B------:R-:W0:Y:S01]  /*0040*/  LDC R11, c[0x0][0x360] ;  /* 0x0000d800ff0b7b82 */ /* 0x000e220000000800 */
[----:B-1----:R-:W-:Y:S01]  /*0050*/  UIMAD UR4, UR5, UR4, URZ ;  /* 0x00000004050472a4 */ /* 0x002fe2000f8e02ff */
[----:B0-----:R-:W-:-:S05]  /*0060*/  IMAD R0, R11, UR6, R0 ;  /* 0x000000060b007c24 */ /* 0x001fca000f8e0200 */
[----:B------:R-:W-:-:S13]  /*0070*/  ISETP.GE.AND P0, PT, R0, UR4, PT ;  /* 0x0000000400007c0c */ /* 0x000fda000bf06270 */
[----:B------:R-:W-:Y:S05]  /*0080*/  @P0 EXIT ;  /* 0x000000000000094d */ /* 0x000fea0003800000 */
[----:B------:R-:W0:Y:S01]  /*0090*/  LDC.64 R6, c[0x0][0x380] ;  /* 0x0000e000ff067b82 */ /* 0x000e220000000a00 */
[----:B------:R-:W1:Y:S01]  /*00a0*/  LDCU UR5, c[0x0][0x370] ;  /* 0x00006e00ff0577ac */ /* 0x000e620008000800 */
[----:B------:R-:W2:Y:S06]  /*00b0*/  LDCU.64 UR6, c[0x0][0x358] ;  /* 0x00006b00ff0677ac */ /* 0x000eac0008000a00 */
[----:B------:R-:W3:Y:S01]  /*00c0*/  LDC.64 R8, c[0x0][0x388] ;  /* 0x0000e200ff087b82 */ /* 0x000ee20000000a00 */
[----:B------:R-:W4:Y:S01]  /*00d0*/  LDCU UR8, c[0x0][0x398] ;  /* 0x00007300ff0877ac */ /* 0x000f220008000800 */
[----:B-1----:R-:W-:-:S07]  /*00e0*/  IMAD R11, R11, UR5, RZ ;  /* 0x000000050b0b7c24 */ /* 0x002fce000f8e02ff */
.L_x_59:
[----:B0-----:R-:W-:-:S06]  /*00f0*/  IMAD.WIDE R2, R0, 0x4, R6 ;  /* 0x0000000400027825 */ /* 0x001fcc00078e0206 */
[----:B--2---:R-:W4:Y:S01]  /*0100*/  LDG.E R2, desc[UR6][R2.64] ;  /* 0x0000000602027981 */ /* 0x004f22000c1e1900 */
[----:B-1-3--:R-:W-:Y:S01]  /*0110*/  IMAD.WIDE R4, R0, 0x4, R8 ;  /* 0x0000000400047825 */ /* 0x00afe200078e0208 */
[----:B------:R-:W-:-:S04]  /*0120*/  IADD3 R0, PT, PT, R11, R0, RZ ;  /* 0x000000000b007210 */ /* 0x000fc80007ffe0ff */
[----:B------:R-:W-:Y:S01]  /*0130*/  ISETP.GE.AND P0, PT, R0, UR4, PT ;  /* 0x0000000400007c0c */ /* 0x000fe2000bf06270 */
[----:B----4-:R-:W-:-:S05]  /*0140*/  FMUL R13, R2, UR8 ;  /* 0x00000008020d7c20 */ /* 0x010fca0008400000 */
[----:B------:R1:W-:Y:S07]  /*0150*/  STG.E desc[UR6][R4.64], R13 ;  /* 0x0000000d04007986 */ /* 0x0003ee000c101906 */
[----:B------:R-:W-:Y:S05]  /*0160*/  @!P0 BRA `(.L_x_59) ;  /* 0xfffffffc00e08947 */ /* 0x000fea000383ffff */
[----:B------:R-:W-:Y:S05]  /*0170*/  EXIT ;  /* 0x000000000000794d */ /* 0x000fea0003800000 */
.L_x_60:
        /* <DEDUP_REMOVED lines=16> */
.L_x_65:


//--------------------- .text._Z22matrix_transpose_naivePKfPfii --------------------------
	.section	.text._Z22matrix_transpose_naivePKfPfii,"ax",@progbits
	.align	128
        .global         _Z22matrix_transpose_naivePKfPfii
        .type           _Z22matrix_transpose_naivePKfPfii,@function
        .size           _Z22matrix_transpose_naivePKfPfii,(.L_x_66 - _Z22matrix_transpose_naivePKfPfii)
        .other          _Z22matrix_transpose_naivePKfPfii,@"STO_CUDA_ENTRY STV_DEFAULT"
_Z22matrix_transpose_naivePKfPfii:
.text._Z22matrix_transpose_naivePKfPfii:
[----:B------:R-:W-:Y:S01]  /*0000*/  LDC R1, c[0x0][0x37c] ;  /* 0x0000df00ff017b82 */ /* 0x000fe20000000800 */
[----:B------:R-:W0:Y:S07]  /*0010*/  S2R R2, SR_TID.X ;  /* 0x0000000000027919 */ /* 0x000e2e0000002100 */
[----:B------:R-:W1:Y:S01]  /*0020*/  LDC R0, c[0x0][0x364] ;  /* 0x0000d900ff007b82 */ /* 0x000e620000000800 */
[----:B------:R-:W2:Y:S01]  /*0030*/  LDCU.64 UR6, c[0x0][0x390] ;  /* 0x00007200ff0677ac */ /* 0x000ea20008000a00 */
[----:B------:R-:W1:Y:S06]  /*0040*/  S2R R3, SR_TID.Y ;  /* 0x0000000000037919 */ /* 0x000e6c0000002200 */
[----:B------:R-:W0:Y:S08]  /*0050*/  S2UR UR5, SR_CTAID.X ;  /* 0x00000000000579c3 */ /* 0x000e300000002500 */
[----:B------:R-:W0:Y:S08]  /*0060*/  LDC R7, c[0x0][0x360] ;  /* 0x0000d800ff077b82 */ /* 0x000e300000000800 */
[----:B------:R-:W1:Y:S01]  /*0070*/  S2UR UR4, SR_CTAID.Y ;  /* 0x00000000000479c3 */ /* 0x000e620000002600 */
[----:B0-----:R-:W-:-:S05]  /*0080*/  IMAD R7, R7, UR5, R2 ;  /* 0x0000000507077c24 */ /* 0x001fca000f8e0202 */
[----:B--2---:R-:W-:Y:S01]  /*0090*/  ISETP.GE.AND P0, PT, R7, UR7, PT ;  /* 0x0000000707007c0c */ /* 0x004fe2000bf06270 */
[----:B-1----:R-:W-:-:S05]  /*00a0*/  IMAD R0, R0, UR4, R3 ;  /* 0x0000000400007c24 */ /* 0x002fca000f8e0203 */
[----:B------:R-:W-:-:S13]  /*00b0*/  ISETP.GE.OR P0, PT, R0, UR6, P0 ;  /* 0x0000000600007c0c */ /* 0x000fda0008706670 */
[----:B------:R-:W-:Y:S05]  /*00c0*/  @P0 EXIT ;  /* 0x000000000000094d */ /* 0x000fea0003800000 */
[----:B------:R-:W0:Y:S01]  /*00d0*/  LDC.64 R2, c[0x0][0x380] ;  /* 0x0000e000ff027b82 */ /* 0x000e220000000a00 */
[----:B------:R-:W1:Y:S01]  /*00e0*/  LDCU.64 UR4, c[0x0][0x358] ;  /* 0x00006b00ff0477ac */ /* 0x000e620008000a00 */
[----:B------:R-:W-:-:S04]  /*00f0*/  IMAD R5, R0, UR7, R7 ;  /* 0x0000000700057c24 */ /* 0x000fc8000f8e0207 */
[----:B0-----:R-:W-:Y:S02]  /*0100*/  IMAD.WIDE R2, R5, 0x4, R2 ;  /* 0x0000000405027825 */ /* 0x001fe400078e0202 */
[----:B------:R-:W0:Y:S04]  /*0110*/  LDC.64 R4, c[0x0][0x388] ;  /* 0x0000e200ff047b82 */ /* 0x000e280000000a00 */
[----:B-1----:R-:W2:Y:S01]  /*0120*/  LDG.E R3, desc[UR4][R2.64] ;  /* 0x0000000402037981 */ /* 0x002ea2000c1e1900 */
[----:B------:R-:W-:-:S04]  /*0130*/  IMAD R7, R7, UR6, R0 ;  /* 0x0000000607077c24 */ /* 0x000fc8000f8e0200 */
[----:B0-----:R-:W-:-:S05]  /*0140*/  IMAD.WIDE R4, R7, 0x4, R4 ;  /* 0x0000000407047825 */ /* 0x001fca00078e0204 */
[----:B--2---:R-:W-:Y:S01]  /*0150*/  STG.E desc[UR4][R4.64], R3 ;  /* 0x0000000304007986 */ /* 0x004fe2000c101904 */
[----:B------:R-:W-:Y:S05]  /*0160*/  EXIT ;  /* 0x000000000000794d */ /* 0x000fea0003800000 */
.L_x_61:
        /* <DEDUP_REMOVED lines=9> */
.L_x_66:


//--------------------- .nv.shared.reserved.0     --------------------------
	.section	.nv.shared.reserved.0,"aw",@nobits
	.weak		__nv_reservedSMEM_offset_0_alias
	.size		__nv_reservedSMEM_offset_0_alias, 0, 64
	.other		__nv_reservedSMEM_offset_0_alias,@"STO_CUDA_RESERVED_SHARED STV_DEFAULT"
__nv_reservedSMEM_offset_0_alias:
	.zero		0
	.zero		64


//--------------------- .nv.constant0._Z13softmax_naivePfiii --------------------------
	.section	.nv.constant0._Z13softmax_naivePfiii,"a",@progbits
	.sectionflags	@""
	.align	4
.nv.constant0._Z13softmax_naivePfiii:
	.zero		916


//--------------------- .nv.constant0._Z27matrix_multiplication_naivePKfS0_Pfiiii --------------------------
	.section	.nv.constant0._Z27matrix_multiplication_naivePKfS0_Pfiiii,"a",@progbits
	.sectionflags	@""
	.align	4
.nv.constant0._Z27matrix_multiplication_naivePKfS0_Pfiiii:
	.zero		936


//--------------------- .nv.constant0._Z17divide_sqrt_naivePKfPfiif --------------------------
	.section	.nv.constant0._Z17divide_sqrt_naivePKfPfiif,"a",@progbits
	.sectionflags	@""
	.align	4
.nv.constant0._Z17divide_sqrt_naivePKfPfiif:
	.zero		924


//--------------------- .nv.constant0._Z22matrix_transpose_naivePKfPfii --------------------------
	.section	.nv.constant0._Z22matrix_transpose_naivePKfPfii,"a",@progbits
	.sectionflags	@""
	.align	4
.nv.constant0._Z22matrix_transpose_naivePKfPfii:
	.zero		920


//--------------------- SYMBOLS --------------------------

	.type		.nv.reservedSmem.offset0,@object
	.size		.nv.reservedSmem.offset0,0x4
